	.target	sm_90a

	.elftype	@"ET_EXEC"


//--------------------- .note.nv.tkinfo           --------------------------
	.section	.note.nv.tkinfo,"",@"SHT_NOTE"
	.sectionflags	@"SHF_NOTE_NV_TKINFO"
	.tkinfo
        /*0018*/ 	.word	0x00000002
        /*0030*/ 	.string	""
        /*0030*/ 	.string	"ptxas"
        /*0030*/ 	.string	"Cuda compilation tools, release 13.0, V13.0.88"
        /*0030*/ 	.string	"Build cuda_13.0.r13.0/compiler.36424714_0"
        /*0030*/ 	.string	"-arch sm_90a -m 64 "



//--------------------- .note.nv.cuinfo           --------------------------
	.section	.note.nv.cuinfo,"",@"SHT_NOTE"
	.sectionflags	@"SHF_NOTE_NV_CUINFO"
        /*0018*/ 	.short	0x0002
        /*001a*/ 	.short	0x005a
        /*001c*/ 	.short	0x0082
	.zero		2


//--------------------- .nv.info                  --------------------------
	.section	.nv.info,"",@"SHT_CUDA_INFO"
	.align	4


	//----- nvinfo : EIATTR_REGCOUNT
	.align		4
        /*0000*/ 	.byte	0x04, 0x2f
        /*0002*/ 	.short	(.L_12 - .L_11)
	.align		4
.L_11:
        /*0004*/ 	.word	index@(_ZN7cutlass13device_kernelIN5flash19enable_sm80_to_sm89INS1_16FlashAttnFwdSm80INS1_25CollectiveMainloopFwdSm80ILi8ELi1ELb1EN4cute5tupleIJNS5_1CILi128EEENS7_ILi112EEES8_EEELi128ENS_6half_tEfNS_4arch4Sm80ELb1ELb0ELb1ELb1ELb0ELb1ELb1ELb1EEENS1_21CollectiveEpilogueFwdINS6_IJS8_S8_S9_EEENS6_IJNS7_ILi1EEESH_SH_EEESB_SD_Li256ELb1ELb1ELb1ELb0EEENS1_36VarlenDynamicPersistentTileSchedulerILi128ELi112ELi256ELi256ELb1ELb1ELb0ELb1ELb1ELb1EEEEEEEEEvNT_6ParamsE)
        /*0008*/ 	.word	0x00000004


	//----- nvinfo : EIATTR_FRAME_SIZE
	.align		4
.L_12:
        /*000c*/ 	.byte	0x04, 0x11
        /*000e*/ 	.short	(.L_14 - .L_13)
	.align		4
.L_13:
        /*0010*/ 	.word	index@(_ZN7cutlass13device_kernelIN5flash19enable_sm80_to_sm89INS1_16FlashAttnFwdSm80INS1_25CollectiveMainloopFwdSm80ILi8ELi1ELb1EN4cute5tupleIJNS5_1CILi128EEENS7_ILi112EEES8_EEELi128ENS_6half_tEfNS_4arch4Sm80ELb1ELb0ELb1ELb1ELb0ELb1ELb1ELb1EEENS1_21CollectiveEpilogueFwdINS6_IJS8_S8_S9_EEENS6_IJNS7_ILi1EEESH_SH_EEESB_SD_Li256ELb1ELb1ELb1ELb0EEENS1_36VarlenDynamicPersistentTileSchedulerILi128ELi112ELi256ELi256ELb1ELb1ELb0ELb1ELb1ELb1EEEEEEEEEvNT_6ParamsE)
        /*0014*/ 	.word	0x00000000


	//----- nvinfo : EIATTR_REGCOUNT
	.align		4
.L_14:
        /*0018*/ 	.byte	0x04, 0x2f
        /*001a*/ 	.short	(.L_16 - .L_15)
	.align		4
.L_15:
        /*001c*/ 	.word	index@(_ZN7cutlass13device_kernelIN5flash19enable_sm80_to_sm89INS1_16FlashAttnFwdSm80INS1_25CollectiveMainloopFwdSm80ILi8ELi1ELb1EN4cute5tupleIJNS5_1CILi128EEENS7_ILi112EEES8_EEELi128ENS_6half_tEfNS_4arch4Sm80ELb1ELb0ELb1ELb1ELb0ELb0ELb1ELb1EEENS1_21CollectiveEpilogueFwdINS6_IJS8_S8_S9_EEENS6_IJNS7_ILi1EEESH_SH_EEESB_SD_Li256ELb1ELb1ELb1ELb0EEENS1_36VarlenDynamicPersistentTileSchedulerILi128ELi112ELi256ELi256ELb1ELb1ELb0ELb1ELb1ELb1EEEEEEEEEvNT_6ParamsE)
        /*0020*/ 	.word	0x00000004


	//----- nvinfo : EIATTR_FRAME_SIZE
	.align		4
.L_16:
        /*0024*/ 	.byte	0x04, 0x11
        /*0026*/ 	.short	(.L_18 - .L_17)
	.align		4
.L_17:
        /*0028*/ 	.word	index@(_ZN7cutlass13device_kernelIN5flash19enable_sm80_to_sm89INS1_16FlashAttnFwdSm80INS1_25CollectiveMainloopFwdSm80ILi8ELi1ELb1EN4cute5tupleIJNS5_1CILi128EEENS7_ILi112EEES8_EEELi128ENS_6half_tEfNS_4arch4Sm80ELb1ELb0ELb1ELb1ELb0ELb0ELb1ELb1EEENS1_21CollectiveEpilogueFwdINS6_IJS8_S8_S9_EEENS6_IJNS7_ILi1EEESH_SH_EEESB_SD_Li256ELb1ELb1ELb1ELb0EEENS1_36VarlenDynamicPersistentTileSchedulerILi128ELi112ELi256ELi256ELb1ELb1ELb0ELb1ELb1ELb1EEEEEEEEEvNT_6ParamsE)
        /*002c*/ 	.word	0x00000000


	//----- nvinfo : EIATTR_REGCOUNT
	.align		4
.L_18:
        /*0030*/ 	.byte	0x04, 0x2f
        /*0032*/ 	.short	(.L_20 - .L_19)
	.align		4
.L_19:
        /*0034*/ 	.word	index@(_ZN7cutlass13device_kernelIN5flash19enable_sm80_to_sm89INS1_16FlashAttnFwdSm80INS1_25CollectiveMainloopFwdSm80ILi4ELi1ELb0EN4cute5tupleIJNS5_1CILi128EEENS7_ILi64EEES8_EEELi128ENS_6half_tEfNS_4arch4Sm80ELb1ELb0ELb1ELb0ELb0ELb0ELb1ELb1EEENS1_21CollectiveEpilogueFwdINS6_IJS8_S8_S9_EEENS6_IJNS7_ILi1EEESH_SH_EEESB_SD_Li128ELb0ELb1ELb1ELb0EEENS1_30DynamicPersistentTileSchedulerILi128ELi128ELb1ELb1ELb0EEEEEEEEEvNT_6ParamsE)
        /*0038*/ 	.word	0x00000004


	//----- nvinfo : EIATTR_FRAME_SIZE
	.align		4
.L_20:
        /*003c*/ 	.byte	0x04, 0x11
        /*003e*/ 	.short	(.L_22 - .L_21)
	.align		4
.L_21:
        /*0040*/ 	.word	index@(_ZN7cutlass13device_kernelIN5flash19enable_sm80_to_sm89INS1_16FlashAttnFwdSm80INS1_25CollectiveMainloopFwdSm80ILi4ELi1ELb0EN4cute5tupleIJNS5_1CILi128EEENS7_ILi64EEES8_EEELi128ENS_6half_tEfNS_4arch4Sm80ELb1ELb0ELb1ELb0ELb0ELb0ELb1ELb1EEENS1_21CollectiveEpilogueFwdINS6_IJS8_S8_S9_EEENS6_IJNS7_ILi1EEESH_SH_EEESB_SD_Li128ELb0ELb1ELb1ELb0EEENS1_30DynamicPersistentTileSchedulerILi128ELi128ELb1ELb1ELb0EEEEEEEEEvNT_6ParamsE)
        /*0044*/ 	.word	0x00000000


	//----- nvinfo : EIATTR_REGCOUNT
	.align		4
.L_22:
        /*0048*/ 	.byte	0x04, 0x2f
        /*004a*/ 	.short	(.L_24 - .L_23)
	.align		4
.L_23:
        /*004c*/ 	.word	index@(_ZN7cutlass13device_kernelIN5flash19enable_sm80_to_sm89INS1_16FlashAttnFwdSm80INS1_25CollectiveMainloopFwdSm80ILi8ELi1ELb1EN4cute5tupleIJNS5_1CILi128EEENS7_ILi96EEES8_EEELi128ENS_6half_tEfNS_4arch4Sm80ELb0ELb1ELb1ELb1ELb0ELb1ELb1ELb1EEENS1_21CollectiveEpilogueFwdINS6_IJS8_S8_S9_EEENS6_IJNS7_ILi1EEESH_SH_EEESB_SD_Li256ELb1ELb1ELb1ELb0EEENS1_36VarlenDynamicPersistentTileSchedulerILi128ELi96ELi256ELi256ELb1ELb1ELb0ELb1ELb0ELb1EEEEEEEEEvNT_6ParamsE)
        /*0050*/ 	.word	0x00000004


	//----- nvinfo : EIATTR_FRAME_SIZE
	.align		4
.L_24:
        /*0054*/ 	.byte	0x04, 0x11
        /*0056*/ 	.short	(.L_26 - .L_25)
	.align		4
.L_25:
        /*0058*/ 	.word	index@(_ZN7cutlass13device_kernelIN5flash19enable_sm80_to_sm89INS1_16FlashAttnFwdSm80INS1_25CollectiveMainloopFwdSm80ILi8ELi1ELb1EN4cute5tupleIJNS5_1CILi128EEENS7_ILi96EEES8_EEELi128ENS_6half_tEfNS_4arch4Sm80ELb0ELb1ELb1ELb1ELb0ELb1ELb1ELb1EEENS1_21CollectiveEpilogueFwdINS6_IJS8_S8_S9_EEENS6_IJNS7_ILi1EEESH_SH_EEESB_SD_Li256ELb1ELb1ELb1ELb0EEENS1_36VarlenDynamicPersistentTileSchedulerILi128ELi96ELi256ELi256ELb1ELb1ELb0ELb1ELb0ELb1EEEEEEEEEvNT_6ParamsE)
        /*005c*/ 	.word	0x00000000


	//----- nvinfo : EIATTR_REGCOUNT
	.align		4
.L_26:
        /*0060*/ 	.byte	0x04, 0x2f
        /*0062*/ 	.short	(.L_28 - .L_27)
	.align		4
.L_27:
        /*0064*/ 	.word	index@(_ZN7cutlass13device_kernelIN5flash19enable_sm80_to_sm89INS1_16FlashAttnFwdSm80INS1_25CollectiveMainloopFwdSm80ILi8ELi1ELb1EN4cute5tupleIJNS5_1CILi128EEENS7_ILi96EEES8_EEELi128ENS_6half_tEfNS_4arch4Sm80ELb0ELb1ELb1ELb1ELb0ELb0ELb1ELb1EEENS1_21CollectiveEpilogueFwdINS6_IJS8_S8_S9_EEENS6_IJNS7_ILi1EEESH_SH_EEESB_SD_Li256ELb1ELb1ELb1ELb0EEENS1_36VarlenDynamicPersistentTileSchedulerILi128ELi96ELi256ELi256ELb1ELb1ELb0ELb1ELb0ELb1EEEEEEEEEvNT_6ParamsE)
        /*0068*/ 	.word	0x00000004


	//----- nvinfo : EIATTR_FRAME_SIZE
	.align		4
.L_28:
        /*006c*/ 	.byte	0x04, 0x11
        /*006e*/ 	.short	(.L_30 - .L_29)
	.align		4
.L_29:
        /*0070*/ 	.word	index@(_ZN7cutlass13device_kernelIN5flash19enable_sm80_to_sm89INS1_16FlashAttnFwdSm80INS1_25CollectiveMainloopFwdSm80ILi8ELi1ELb1EN4cute5tupleIJNS5_1CILi128EEENS7_ILi96EEES8_EEELi128ENS_6half_tEfNS_4arch4Sm80ELb0ELb1ELb1ELb1ELb0ELb0ELb1ELb1EEENS1_21CollectiveEpilogueFwdINS6_IJS8_S8_S9_EEENS6_IJNS7_ILi1EEESH_SH_EEESB_SD_Li256ELb1ELb1ELb1ELb0EEENS1_36VarlenDynamicPersistentTileSchedulerILi128ELi96ELi256ELi256ELb1ELb1ELb0ELb1ELb0ELb1EEEEEEEEEvNT_6ParamsE)
        /*0074*/ 	.word	0x00000000


	//----- nvinfo : EIATTR_REGCOUNT
	.align		4
.L_30:
        /*0078*/ 	.byte	0x04, 0x2f
        /*007a*/ 	.short	(.L_32 - .L_31)
	.align		4
.L_31:
        /*007c*/ 	.word	index@(_ZN7cutlass13device_kernelIN5flash19enable_sm80_to_sm89INS1_16FlashAttnFwdSm80INS1_25CollectiveMainloopFwdSm80ILi4ELi1ELb0EN4cute5tupleIJNS5_1CILi128EEENS7_ILi48EEES8_EEELi128ENS_6half_tEfNS_4arch4Sm80ELb0ELb1ELb1ELb0ELb0ELb0ELb1ELb1EEENS1_21CollectiveEpilogueFwdINS6_IJS8_S8_S9_EEENS6_IJNS7_ILi1EEESH_SH_EEESB_SD_Li128ELb0ELb1ELb1ELb0EEENS1_19SingleTileSchedulerILb0ELb1ELb1ELi128EEEEEEEEEvNT_6ParamsE)
        /*0080*/ 	.word	0x00000004


	//----- nvinfo : EIATTR_FRAME_SIZE
	.align		4
.L_32:
        /*0084*/ 	.byte	0x04, 0x11
        /*0086*/ 	.short	(.L_34 - .L_33)
	.align		4
.L_33:
        /*0088*/ 	.word	index@(_ZN7cutlass13device_kernelIN5flash19enable_sm80_to_sm89INS1_16FlashAttnFwdSm80INS1_25CollectiveMainloopFwdSm80ILi4ELi1ELb0EN4cute5tupleIJNS5_1CILi128EEENS7_ILi48EEES8_EEELi128ENS_6half_tEfNS_4arch4Sm80ELb0ELb1ELb1ELb0ELb0ELb0ELb1ELb1EEENS1_21CollectiveEpilogueFwdINS6_IJS8_S8_S9_EEENS6_IJNS7_ILi1EEESH_SH_EEESB_SD_Li128ELb0ELb1ELb1ELb0EEENS1_19SingleTileSchedulerILb0ELb1ELb1ELi128EEEEEEEEEvNT_6ParamsE)
        /*008c*/ 	.word	0x00000000


	//----- nvinfo : EIATTR_REGCOUNT
	.align		4
.L_34:
        /*0090*/ 	.byte	0x04, 0x2f
        /*0092*/ 	.short	(.L_36 - .L_35)
	.align		4
.L_35:
        /*0094*/ 	.word	index@(_ZN7cutlass13device_kernelIN5flash19enable_sm80_to_sm89INS1_16FlashAttnFwdSm80INS1_25CollectiveMainloopFwdSm80ILi8ELi1ELb1EN4cute5tupleIJNS5_1CILi128EEENS7_ILi112EEES8_EEELi128ENS_6half_tEfNS_4arch4Sm80ELb0ELb0ELb1ELb1ELb0ELb1ELb1ELb1EEENS1_21CollectiveEpilogueFwdINS6_IJS8_S8_S9_EEENS6_IJNS7_ILi1EEESH_SH_EEESB_SD_Li256ELb1ELb1ELb1ELb0EEENS1_36VarlenDynamicPersistentTileSchedulerILi128ELi112ELi256ELi256ELb1ELb1ELb0ELb0ELb1ELb1EEEEEEEEEvNT_6ParamsE)
        /*0098*/ 	.word	0x00000004


	//----- nvinfo : EIATTR_FRAME_SIZE
	.align		4
.L_36:
        /*009c*/ 	.byte	0x04, 0x11
        /*009e*/ 	.short	(.L_38 - .L_37)
	.align		4
.L_37:
        /*00a0*/ 	.word	index@(_ZN7cutlass13device_kernelIN5flash19enable_sm80_to_sm89INS1_16FlashAttnFwdSm80INS1_25CollectiveMainloopFwdSm80ILi8ELi1ELb1EN4cute5tupleIJNS5_1CILi128EEENS7_ILi112EEES8_EEELi128ENS_6half_tEfNS_4arch4Sm80ELb0ELb0ELb1ELb1ELb0ELb1ELb1ELb1EEENS1_21CollectiveEpilogueFwdINS6_IJS8_S8_S9_EEENS6_IJNS7_ILi1EEESH_SH_EEESB_SD_Li256ELb1ELb1ELb1ELb0EEENS1_36VarlenDynamicPersistentTileSchedulerILi128ELi112ELi256ELi256ELb1ELb1ELb0ELb0ELb1ELb1EEEEEEEEEvNT_6ParamsE)
        /*00a4*/ 	.word	0x00000000


	//----- nvinfo : EIATTR_REGCOUNT
	.align		4
.L_38:
        /*00a8*/ 	.byte	0x04, 0x2f
        /*00aa*/ 	.short	(.L_40 - .L_39)
	.align		4
.L_39:
        /*00ac*/ 	.word	index@(_ZN7cutlass13device_kernelIN5flash19enable_sm80_to_sm89INS1_16FlashAttnFwdSm80INS1_25CollectiveMainloopFwdSm80ILi8ELi1ELb1EN4cute5tupleIJNS5_1CILi128EEENS7_ILi112EEES8_EEELi128ENS_6half_tEfNS_4arch4Sm80ELb0ELb0ELb1ELb1ELb0ELb0ELb1ELb1EEENS1_21CollectiveEpilogueFwdINS6_IJS8_S8_S9_EEENS6_IJNS7_ILi1EEESH_SH_EEESB_SD_Li256ELb1ELb1ELb1ELb0EEENS1_36VarlenDynamicPersistentTileSchedulerILi128ELi112ELi256ELi256ELb1ELb1ELb0ELb0ELb1ELb1EEEEEEEEEvNT_6ParamsE)
        /*00b0*/ 	.word	0x00000004


	//----- nvinfo : EIATTR_FRAME_SIZE
	.align		4
.L_40:
        /*00b4*/ 	.byte	0x04, 0x11
        /*00b6*/ 	.short	(.L_42 - .L_41)
	.align		4
.L_41:
        /*00b8*/ 	.word	index@(_ZN7cutlass13device_kernelIN5flash19enable_sm80_to_sm89INS1_16FlashAttnFwdSm80INS1_25CollectiveMainloopFwdSm80ILi8ELi1ELb1EN4cute5tupleIJNS5_1CILi128EEENS7_ILi112EEES8_EEELi128ENS_6half_tEfNS_4arch4Sm80ELb0ELb0ELb1ELb1ELb0ELb0ELb1ELb1EEENS1_21CollectiveEpilogueFwdINS6_IJS8_S8_S9_EEENS6_IJNS7_ILi1EEESH_SH_EEESB_SD_Li256ELb1ELb1ELb1ELb0EEENS1_36VarlenDynamicPersistentTileSchedulerILi128ELi112ELi256ELi256ELb1ELb1ELb0ELb0ELb1ELb1EEEEEEEEEvNT_6ParamsE)
        /*00bc*/ 	.word	0x00000000


	//----- nvinfo : EIATTR_REGCOUNT
	.align		4
.L_42:
        /*00c0*/ 	.byte	0x04, 0x2f
        /*00c2*/ 	.short	(.L_44 - .L_43)
	.align		4
.L_43:
        /*00c4*/ 	.word	index@(_ZN7cutlass13device_kernelIN5flash19enable_sm80_to_sm89INS1_16FlashAttnFwdSm80INS1_25CollectiveMainloopFwdSm80ILi4ELi1ELb0EN4cute5tupleIJNS5_1CILi128EEENS7_ILi64EEES8_EEELi128ENS_6half_tEfNS_4arch4Sm80ELb0ELb0ELb1ELb0ELb0ELb0ELb1ELb1EEENS1_21CollectiveEpilogueFwdINS6_IJS8_S8_S9_EEENS6_IJNS7_ILi1EEESH_SH_EEESB_SD_Li128ELb0ELb1ELb1ELb0EEENS1_19SingleTileSchedulerILb0ELb1ELb1ELi128EEEEEEEEEvNT_6ParamsE)
        /*00c8*/ 	.word	0x00000004


	//----- nvinfo : EIATTR_FRAME_SIZE
	.align		4
.L_44:
        /*00cc*/ 	.byte	0x04, 0x11
        /*00ce*/ 	.short	(.L_46 - .L_45)
	.align		4
.L_45:
        /*00d0*/ 	.word	index@(_ZN7cutlass13device_kernelIN5flash19enable_sm80_to_sm89INS1_16FlashAttnFwdSm80INS1_25CollectiveMainloopFwdSm80ILi4ELi1ELb0EN4cute5tupleIJNS5_1CILi128EEENS7_ILi64EEES8_EEELi128ENS_6half_tEfNS_4arch4Sm80ELb0ELb0ELb1ELb0ELb0ELb0ELb1ELb1EEENS1_21CollectiveEpilogueFwdINS6_IJS8_S8_S9_EEENS6_IJNS7_ILi1EEESH_SH_EEESB_SD_Li128ELb0ELb1ELb1ELb0EEENS1_19SingleTileSchedulerILb0ELb1ELb1ELi128EEEEEEEEEvNT_6ParamsE)
        /*00d4*/ 	.word	0x00000000


	//----- nvinfo : EIATTR_REGCOUNT
	.align		4
.L_46:
        /*00d8*/ 	.byte	0x04, 0x2f
        /*00da*/ 	.short	(.L_48 - .L_47)
	.align		4
.L_47:
        /*00dc*/ 	.word	index@(_ZN7cutlass13device_kernelIN5flash19enable_sm80_to_sm89INS1_16FlashAttnFwdSm80INS1_25CollectiveMainloopFwdSm80ILi8ELi1ELb1EN4cute5tupleIJNS5_1CILi128EEES8_S8_EEELi128ENS_6half_tEfNS_4arch4Sm80ELb1ELb0ELb1ELb0ELb0ELb0ELb1ELb1EEENS1_21CollectiveEpilogueFwdIS9_NS6_IJNS7_ILi1EEESF_SF_EEESA_SC_Li256ELb0ELb1ELb1ELb0EEENS1_30DynamicPersistentTileSchedulerILi256ELi256ELb1ELb1ELb0EEEEEEEEEvNT_6ParamsE)
        /*00e0*/ 	.word	0x00000004


	//----- nvinfo : EIATTR_FRAME_SIZE
	.align		4
.L_48:
        /*00e4*/ 	.byte	0x04, 0x11
        /*00e6*/ 	.short	(.L_50 - .L_49)
	.align		4
.L_49:
        /*00e8*/ 	.word	index@(_ZN7cutlass13device_kernelIN5flash19enable_sm80_to_sm89INS1_16FlashAttnFwdSm80INS1_25CollectiveMainloopFwdSm80ILi8ELi1ELb1EN4cute5tupleIJNS5_1CILi128EEES8_S8_EEELi128ENS_6half_tEfNS_4arch4Sm80ELb1ELb0ELb1ELb0ELb0ELb0ELb1ELb1EEENS1_21CollectiveEpilogueFwdIS9_NS6_IJNS7_ILi1EEESF_SF_EEESA_SC_Li256ELb0ELb1ELb1ELb0EEENS1_30DynamicPersistentTileSchedulerILi256ELi256ELb1ELb1ELb0EEEEEEEEEvNT_6ParamsE)
        /*00ec*/ 	.word	0x00000000


	//----- nvinfo : EIATTR_REGCOUNT
	.align		4
.L_50:
        /*00f0*/ 	.byte	0x04, 0x2f
        /*00f2*/ 	.short	(.L_52 - .L_51)
	.align		4
.L_51:
        /*00f4*/ 	.word	index@(_ZN7cutlass13device_kernelIN5flash19enable_sm80_to_sm89INS1_16FlashAttnFwdSm80INS1_25CollectiveMainloopFwdSm80ILi8ELi1ELb1EN4cute5tupleIJNS5_1CILi128EEENS7_ILi96EEES8_EEELi128ENS_6half_tEfNS_4arch4Sm80ELb0ELb1ELb1ELb0ELb0ELb0ELb1ELb1EEENS1_21CollectiveEpilogueFwdINS6_IJS8_S8_S9_EEENS6_IJNS7_ILi1EEESH_SH_EEESB_SD_Li256ELb0ELb1ELb1ELb0EEENS1_19SingleTileSchedulerILb0ELb1ELb1ELi128EEEEEEEEEvNT_6ParamsE)
        /*00f8*/ 	.word	0x00000004


	//----- nvinfo : EIATTR_FRAME_SIZE
	.align		4
.L_52:
        /*00fc*/ 	.byte	0x04, 0x11
        /*00fe*/ 	.short	(.L_54 - .L_53)
	.align		4
.L_53:
        /*0100*/ 	.word	index@(_ZN7cutlass13device_kernelIN5flash19enable_sm80_to_sm89INS1_16FlashAttnFwdSm80INS1_25CollectiveMainloopFwdSm80ILi8ELi1ELb1EN4cute5tupleIJNS5_1CILi128EEENS7_ILi96EEES8_EEELi128ENS_6half_tEfNS_4arch4Sm80ELb0ELb1ELb1ELb0ELb0ELb0ELb1ELb1EEENS1_21CollectiveEpilogueFwdINS6_IJS8_S8_S9_EEENS6_IJNS7_ILi1EEESH_SH_EEESB_SD_Li256ELb0ELb1ELb1ELb0EEENS1_19SingleTileSchedulerILb0ELb1ELb1ELi128EEEEEEEEEvNT_6ParamsE)
        /*0104*/ 	.word	0x00000000


	//----- nvinfo : EIATTR_REGCOUNT
	.align		4
.L_54:
        /*0108*/ 	.byte	0x04, 0x2f
        /*010a*/ 	.short	(.L_56 - .L_55)
	.align		4
.L_55:
        /*010c*/ 	.word	index@(_ZN7cutlass13device_kernelIN5flash19enable_sm80_to_sm89INS1_16FlashAttnFwdSm80INS1_25CollectiveMainloopFwdSm80ILi8ELi1ELb1EN4cute5tupleIJNS5_1CILi128EEES8_S8_EEELi128ENS_6half_tEfNS_4arch4Sm80ELb0ELb0ELb1ELb0ELb0ELb0ELb1ELb1EEENS1_21CollectiveEpilogueFwdIS9_NS6_IJNS7_ILi1EEESF_SF_EEESA_SC_Li256ELb0ELb1ELb1ELb0EEENS1_19SingleTileSchedulerILb0ELb1ELb1ELi128EEEEEEEEEvNT_6ParamsE)
        /*0110*/ 	.word	0x00000004


	//----- nvinfo : EIATTR_FRAME_SIZE
	.align		4
.L_56:
        /*0114*/ 	.byte	0x04, 0x11
        /*0116*/ 	.short	(.L_58 - .L_57)
	.align		4
.L_57:
        /*0118*/ 	.word	index@(_ZN7cutlass13device_kernelIN5flash19enable_sm80_to_sm89INS1_16FlashAttnFwdSm80INS1_25CollectiveMainloopFwdSm80ILi8ELi1ELb1EN4cute5tupleIJNS5_1CILi128EEES8_S8_EEELi128ENS_6half_tEfNS_4arch4Sm80ELb0ELb0ELb1ELb0ELb0ELb0ELb1ELb1EEENS1_21CollectiveEpilogueFwdIS9_NS6_IJNS7_ILi1EEESF_SF_EEESA_SC_Li256ELb0ELb1ELb1ELb0EEENS1_19SingleTileSchedulerILb0ELb1ELb1ELi128EEEEEEEEEvNT_6ParamsE)
        /*011c*/ 	.word	0x00000000


	//----- nvinfo : EIATTR_MIN_STACK_SIZE
	.align		4
.L_58:
        /*0120*/ 	.byte	0x04, 0x12
        /*0122*/ 	.short	(.L_60 - .L_59)
	.align		4
.L_59:
        /*0124*/ 	.word	index@(_ZN7cutlass13device_kernelIN5flash19enable_sm80_to_sm89INS1_16FlashAttnFwdSm80INS1_25CollectiveMainloopFwdSm80ILi8ELi1ELb1EN4cute5tupleIJNS5_1CILi128EEES8_S8_EEELi128ENS_6half_tEfNS_4arch4Sm80ELb0ELb0ELb1ELb0ELb0ELb0ELb1ELb1EEENS1_21CollectiveEpilogueFwdIS9_NS6_IJNS7_ILi1EEESF_SF_EEESA_SC_Li256ELb0ELb1ELb1ELb0EEENS1_19SingleTileSchedulerILb0ELb1ELb1ELi128EEEEEEEEEvNT_6ParamsE)
        /*0128*/ 	.word	0x00000000


	//----- nvinfo : EIATTR_MIN_STACK_SIZE
	.align		4
.L_60:
        /*012c*/ 	.byte	0x04, 0x12
        /*012e*/ 	.short	(.L_62 - .L_61)
	.align		4
.L_61:
        /*0130*/ 	.word	index@(_ZN7cutlass13device_kernelIN5flash19enable_sm80_to_sm89INS1_16FlashAttnFwdSm80INS1_25CollectiveMainloopFwdSm80ILi8ELi1ELb1EN4cute5tupleIJNS5_1CILi128EEENS7_ILi96EEES8_EEELi128ENS_6half_tEfNS_4arch4Sm80ELb0ELb1ELb1ELb0ELb0ELb0ELb1ELb1EEENS1_21CollectiveEpilogueFwdINS6_IJS8_S8_S9_EEENS6_IJNS7_ILi1EEESH_SH_EEESB_SD_Li256ELb0ELb1ELb1ELb0EEENS1_19SingleTileSchedulerILb0ELb1ELb1ELi128EEEEEEEEEvNT_6ParamsE)
        /*0134*/ 	.word	0x00000000


	//----- nvinfo : EIATTR_MIN_STACK_SIZE
	.align		4
.L_62:
        /*0138*/ 	.byte	0x04, 0x12
        /*013a*/ 	.short	(.L_64 - .L_63)
	.align		4
.L_63:
        /*013c*/ 	.word	index@(_ZN7cutlass13device_kernelIN5flash19enable_sm80_to_sm89INS1_16FlashAttnFwdSm80INS1_25CollectiveMainloopFwdSm80ILi8ELi1ELb1EN4cute5tupleIJNS5_1CILi128EEES8_S8_EEELi128ENS_6half_tEfNS_4arch4Sm80ELb1ELb0ELb1ELb0ELb0ELb0ELb1ELb1EEENS1_21CollectiveEpilogueFwdIS9_NS6_IJNS7_ILi1EEESF_SF_EEESA_SC_Li256ELb0ELb1ELb1ELb0EEENS1_30DynamicPersistentTileSchedulerILi256ELi256ELb1ELb1ELb0EEEEEEEEEvNT_6ParamsE)
        /*0140*/ 	.word	0x00000000


	//----- nvinfo : EIATTR_MIN_STACK_SIZE
	.align		4
.L_64:
        /*0144*/ 	.byte	0x04, 0x12
        /*0146*/ 	.short	(.L_66 - .L_65)
	.align		4
.L_65:
        /*0148*/ 	.word	index@(_ZN7cutlass13device_kernelIN5flash19enable_sm80_to_sm89INS1_16FlashAttnFwdSm80INS1_25CollectiveMainloopFwdSm80ILi4ELi1ELb0EN4cute5tupleIJNS5_1CILi128EEENS7_ILi64EEES8_EEELi128ENS_6half_tEfNS_4arch4Sm80ELb0ELb0ELb1ELb0ELb0ELb0ELb1ELb1EEENS1_21CollectiveEpilogueFwdINS6_IJS8_S8_S9_EEENS6_IJNS7_ILi1EEESH_SH_EEESB_SD_Li128ELb0ELb1ELb1ELb0EEENS1_19SingleTileSchedulerILb0ELb1ELb1ELi128EEEEEEEEEvNT_6ParamsE)
        /*014c*/ 	.word	0x00000000


	//----- nvinfo : EIATTR_MIN_STACK_SIZE
	.align		4
.L_66:
        /*0150*/ 	.byte	0x04, 0x12
        /*0152*/ 	.short	(.L_68 - .L_67)
	.align		4
.L_67:
        /*0154*/ 	.word	index@(_ZN7cutlass13device_kernelIN5flash19enable_sm80_to_sm89INS1_16FlashAttnFwdSm80INS1_25CollectiveMainloopFwdSm80ILi8ELi1ELb1EN4cute5tupleIJNS5_1CILi128EEENS7_ILi112EEES8_EEELi128ENS_6half_tEfNS_4arch4Sm80ELb0ELb0ELb1ELb1ELb0ELb0ELb1ELb1EEENS1_21CollectiveEpilogueFwdINS6_IJS8_S8_S9_EEENS6_IJNS7_ILi1EEESH_SH_EEESB_SD_Li256ELb1ELb1ELb1ELb0EEENS1_36VarlenDynamicPersistentTileSchedulerILi128ELi112ELi256ELi256ELb1ELb1ELb0ELb0ELb1ELb1EEEEEEEEEvNT_6ParamsE)
        /*0158*/ 	.word	0x00000000


	//----- nvinfo : EIATTR_MIN_STACK_SIZE
	.align		4
.L_68:
        /*015c*/ 	.byte	0x04, 0x12
        /*015e*/ 	.short	(.L_70 - .L_69)
	.align		4
.L_69:
        /*0160*/ 	.word	index@(_ZN7cutlass13device_kernelIN5flash19enable_sm80_to_sm89INS1_16FlashAttnFwdSm80INS1_25CollectiveMainloopFwdSm80ILi8ELi1ELb1EN4cute5tupleIJNS5_1CILi128EEENS7_ILi112EEES8_EEELi128ENS_6half_tEfNS_4arch4Sm80ELb0ELb0ELb1ELb1ELb0ELb1ELb1ELb1EEENS1_21CollectiveEpilogueFwdINS6_IJS8_S8_S9_EEENS6_IJNS7_ILi1EEESH_SH_EEESB_SD_Li256ELb1ELb1ELb1ELb0EEENS1_36VarlenDynamicPersistentTileSchedulerILi128ELi112ELi256ELi256ELb1ELb1ELb0ELb0ELb1ELb1EEEEEEEEEvNT_6ParamsE)
        /*0164*/ 	.word	0x00000000


	//----- nvinfo : EIATTR_MIN_STACK_SIZE
	.align		4
.L_70:
        /*0168*/ 	.byte	0x04, 0x12
        /*016a*/ 	.short	(.L_72 - .L_71)
	.align		4
.L_71:
        /*016c*/ 	.word	index@(_ZN7cutlass13device_kernelIN5flash19enable_sm80_to_sm89INS1_16FlashAttnFwdSm80INS1_25CollectiveMainloopFwdSm80ILi4ELi1ELb0EN4cute5tupleIJNS5_1CILi128EEENS7_ILi48EEES8_EEELi128ENS_6half_tEfNS_4arch4Sm80ELb0ELb1ELb1ELb0ELb0ELb0ELb1ELb1EEENS1_21CollectiveEpilogueFwdINS6_IJS8_S8_S9_EEENS6_IJNS7_ILi1EEESH_SH_EEESB_SD_Li128ELb0ELb1ELb1ELb0EEENS1_19SingleTileSchedulerILb0ELb1ELb1ELi128EEEEEEEEEvNT_6ParamsE)
        /*0170*/ 	.word	0x00000000


	//----- nvinfo : EIATTR_MIN_STACK_SIZE
	.align		4
.L_72:
        /*0174*/ 	.byte	0x04, 0x12
        /*0176*/ 	.short	(.L_74 - .L_73)
	.align		4
.L_73:
        /*0178*/ 	.word	index@(_ZN7cutlass13device_kernelIN5flash19enable_sm80_to_sm89INS1_16FlashAttnFwdSm80INS1_25CollectiveMainloopFwdSm80ILi8ELi1ELb1EN4cute5tupleIJNS5_1CILi128EEENS7_ILi96EEES8_EEELi128ENS_6half_tEfNS_4arch4Sm80ELb0ELb1ELb1ELb1ELb0ELb0ELb1ELb1EEENS1_21CollectiveEpilogueFwdINS6_IJS8_S8_S9_EEENS6_IJNS7_ILi1EEESH_SH_EEESB_SD_Li256ELb1ELb1ELb1ELb0EEENS1_36VarlenDynamicPersistentTileSchedulerILi128ELi96ELi256ELi256ELb1ELb1ELb0ELb1ELb0ELb1EEEEEEEEEvNT_6ParamsE)
        /*017c*/ 	.word	0x00000000


	//----- nvinfo : EIATTR_MIN_STACK_SIZE
	.align		4
.L_74:
        /*0180*/ 	.byte	0x04, 0x12
        /*0182*/ 	.short	(.L_76 - .L_75)
	.align		4
.L_75:
        /*0184*/ 	.word	index@(_ZN7cutlass13device_kernelIN5flash19enable_sm80_to_sm89INS1_16FlashAttnFwdSm80INS1_25CollectiveMainloopFwdSm80ILi8ELi1ELb1EN4cute5tupleIJNS5_1CILi128EEENS7_ILi96EEES8_EEELi128ENS_6half_tEfNS_4arch4Sm80ELb0ELb1ELb1ELb1ELb0ELb1ELb1ELb1EEENS1_21CollectiveEpilogueFwdINS6_IJS8_S8_S9_EEENS6_IJNS7_ILi1EEESH_SH_EEESB_SD_Li256ELb1ELb1ELb1ELb0EEENS1_36VarlenDynamicPersistentTileSchedulerILi128ELi96ELi256ELi256ELb1ELb1ELb0ELb1ELb0ELb1EEEEEEEEEvNT_6ParamsE)
        /*0188*/ 	.word	0x00000000


	//----- nvinfo : EIATTR_MIN_STACK_SIZE
	.align		4
.L_76:
        /*018c*/ 	.byte	0x04, 0x12
        /*018e*/ 	.short	(.L_78 - .L_77)
	.align		4
.L_77:
        /*0190*/ 	.word	index@(_ZN7cutlass13device_kernelIN5flash19enable_sm80_to_sm89INS1_16FlashAttnFwdSm80INS1_25CollectiveMainloopFwdSm80ILi4ELi1ELb0EN4cute5tupleIJNS5_1CILi128EEENS7_ILi64EEES8_EEELi128ENS_6half_tEfNS_4arch4Sm80ELb1ELb0ELb1ELb0ELb0ELb0ELb1ELb1EEENS1_21CollectiveEpilogueFwdINS6_IJS8_S8_S9_EEENS6_IJNS7_ILi1EEESH_SH_EEESB_SD_Li128ELb0ELb1ELb1ELb0EEENS1_30DynamicPersistentTileSchedulerILi128ELi128ELb1ELb1ELb0EEEEEEEEEvNT_6ParamsE)
        /*0194*/ 	.word	0x00000000


	//----- nvinfo : EIATTR_MIN_STACK_SIZE
	.align		4
.L_78:
        /*0198*/ 	.byte	0x04, 0x12
        /*019a*/ 	.short	(.L_80 - .L_79)
	.align		4
.L_79:
        /*019c*/ 	.word	index@(_ZN7cutlass13device_kernelIN5flash19enable_sm80_to_sm89INS1_16FlashAttnFwdSm80INS1_25CollectiveMainloopFwdSm80ILi8ELi1ELb1EN4cute5tupleIJNS5_1CILi128EEENS7_ILi112EEES8_EEELi128ENS_6half_tEfNS_4arch4Sm80ELb1ELb0ELb1ELb1ELb0ELb0ELb1ELb1EEENS1_21CollectiveEpilogueFwdINS6_IJS8_S8_S9_EEENS6_IJNS7_ILi1EEESH_SH_EEESB_SD_Li256ELb1ELb1ELb1ELb0EEENS1_36VarlenDynamicPersistentTileSchedulerILi128ELi112ELi256ELi256ELb1ELb1ELb0ELb1ELb1ELb1EEEEEEEEEvNT_6ParamsE)
        /*01a0*/ 	.word	0x00000000


	//----- nvinfo : EIATTR_MIN_STACK_SIZE
	.align		4
.L_80:
        /*01a4*/ 	.byte	0x04, 0x12
        /*01a6*/ 	.short	(.L_82 - .L_81)
	.align		4
.L_81:
        /*01a8*/ 	.word	index@(_ZN7cutlass13device_kernelIN5flash19enable_sm80_to_sm89INS1_16FlashAttnFwdSm80INS1_25CollectiveMainloopFwdSm80ILi8ELi1ELb1EN4cute5tupleIJNS5_1CILi128EEENS7_ILi112EEES8_EEELi128ENS_6half_tEfNS_4arch4Sm80ELb1ELb0ELb1ELb1ELb0ELb1ELb1ELb1EEENS1_21CollectiveEpilogueFwdINS6_IJS8_S8_S9_EEENS6_IJNS7_ILi1EEESH_SH_EEESB_SD_Li256ELb1ELb1ELb1ELb0EEENS1_36VarlenDynamicPersistentTileSchedulerILi128ELi112ELi256ELi256ELb1ELb1ELb0ELb1ELb1ELb1EEEEEEEEEvNT_6ParamsE)
        /*01ac*/ 	.word	0x00000000
.L_82:


//--------------------- .nv.compat                --------------------------
	.section	.nv.compat,"",@"SHT_CUDA_COMPAT_INFO"
	.align	4
        /*0000*/ 	.byte	0x02, 0x09, 0x01, 0x00, 0x02, 0x02, 0x01, 0x00, 0x02, 0x05, 0x05, 0x00, 0x03, 0x07, 0x01, 0x01
        /*0010*/ 	.byte	0x02, 0x03, 0x00, 0x00, 0x02, 0x06, 0x01, 0x00, 0x04, 0x0b, 0x08, 0x00, 0x00, 0x00, 0x00, 0x00
        /*0020*/ 	.byte	0x00, 0x00, 0x00, 0x00


//--------------------- .nv.info._ZN7cutlass13device_kernelIN5flash19enable_sm80_to_sm89INS1_16FlashAttnFwdSm80INS1_25CollectiveMainloopFwdSm80ILi8ELi1ELb1EN4cute5tupleIJNS5_1CILi128EEES8_S8_EEELi128ENS_6half_tEfNS_4arch4Sm80ELb0ELb0ELb1ELb0ELb0ELb0ELb1ELb1EEENS1_21CollectiveEpilogueFwdIS9_NS6_IJNS7_ILi1EEESF_SF_EEESA_SC_Li256ELb0ELb1ELb1ELb0EEENS1_19SingleTileSchedulerILb0ELb1ELb1ELi128EEEEEEEEEvNT_6ParamsE --------------------------
	.section	.nv.info._ZN7cutlass13device_kernelIN5flash19enable_sm80_to_sm89INS1_16FlashAttnFwdSm80INS1_25CollectiveMainloopFwdSm80ILi8ELi1ELb1EN4cute5tupleIJNS5_1CILi128EEES8_S8_EEELi128ENS_6half_tEfNS_4arch4Sm80ELb0ELb0ELb1ELb0ELb0ELb0ELb1ELb1EEENS1_21CollectiveEpilogueFwdIS9_NS6_IJNS7_ILi1EEESF_SF_EEESA_SC_Li256ELb0ELb1ELb1ELb0EEENS1_19SingleTileSchedulerILb0ELb1ELb1ELi128EEEEEEEEEvNT_6ParamsE,"",@"SHT_CUDA_INFO"
	.sectionflags	@""
	.align	4


	//----- nvinfo : EIATTR_CUDA_API_VERSION
	.align		4
        /*0000*/ 	.byte	0x04, 0x37
        /*0002*/ 	.short	(.L_84 - .L_83)
.L_83:
        /*0004*/ 	.word	0x00000082


	//----- nvinfo : EIATTR_KPARAM_INFO
	.align		4
.L_84:
        /*0008*/ 	.byte	0x04, 0x17
        /*000a*/ 	.short	(.L_86 - .L_85)
.L_85:
        /*000c*/ 	.word	0x00000000
        /*0010*/ 	.short	0x0000
        /*0012*/ 	.short	0x0000
        /*0014*/ 	.byte	0x00, 0xf0, 0x61, 0x10


	//----- nvinfo : EIATTR_SPARSE_MMA_MASK
	.align		4
.L_86:
        /*0018*/ 	.byte	0x03, 0x50
        /*001a*/ 	.short	0x0000


	//----- nvinfo : EIATTR_MAXREG_COUNT
	.align		4
        /*001c*/ 	.byte	0x03, 0x1b
        /*001e*/ 	.short	0x00ff


	//----- nvinfo : EIATTR_MERCURY_ISA_VERSION
	.align		4
        /*0020*/ 	.byte	0x03, 0x5f
        /*0022*/ 	.short	0x0101


	//----- nvinfo : EIATTR_EXIT_INSTR_OFFSETS
	.align		4
        /*0024*/ 	.byte	0x04, 0x1c
        /*0026*/ 	.short	(.L_88 - .L_87)


	//   ....[0]....
.L_87:
        /*0028*/ 	.word	0x00000010


	//----- nvinfo : EIATTR_MAX_THREADS
	.align		4
.L_88:
        /*002c*/ 	.byte	0x04, 0x05
        /*002e*/ 	.short	(.L_90 - .L_89)
.L_89:
        /*0030*/ 	.word	0x00000100
        /*0034*/ 	.word	0x00000001
        /*0038*/ 	.word	0x00000001


	//----- nvinfo : EIATTR_CBANK_PARAM_SIZE
	.align		4
.L_90:
        /*003c*/ 	.byte	0x03, 0x19
        /*003e*/ 	.short	0x0418


	//----- nvinfo : EIATTR_PARAM_CBANK
	.align		4
        /*0040*/ 	.byte	0x04, 0x0a
        /*0042*/ 	.short	(.L_92 - .L_91)
	.align		4
.L_91:
        /*0044*/ 	.word	index@(.nv.constant0._ZN7cutlass13device_kernelIN5flash19enable_sm80_to_sm89INS1_16FlashAttnFwdSm80INS1_25CollectiveMainloopFwdSm80ILi8ELi1ELb1EN4cute5tupleIJNS5_1CILi128EEES8_S8_EEELi128ENS_6half_tEfNS_4arch4Sm80ELb0ELb0ELb1ELb0ELb0ELb0ELb1ELb1EEENS1_21CollectiveEpilogueFwdIS9_NS6_IJNS7_ILi1EEESF_SF_EEESA_SC_Li256ELb0ELb1ELb1ELb0EEENS1_19SingleTileSchedulerILb0ELb1ELb1ELi128EEEEEEEEEvNT_6ParamsE)
        /*0048*/ 	.short	0x0210
        /*004a*/ 	.short	0x0418


	//----- nvinfo : EIATTR_SW_WAR
	.align		4
.L_92:
        /*004c*/ 	.byte	0x04, 0x36
        /*004e*/ 	.short	(.L_94 - .L_93)
.L_93:
        /*0050*/ 	.word	0x00000008
.L_94:


//--------------------- .nv.info._ZN7cutlass13device_kernelIN5flash19enable_sm80_to_sm89INS1_16FlashAttnFwdSm80INS1_25CollectiveMainloopFwdSm80ILi8ELi1ELb1EN4cute5tupleIJNS5_1CILi128EEENS7_ILi96EEES8_EEELi128ENS_6half_tEfNS_4arch4Sm80ELb0ELb1ELb1ELb0ELb0ELb0ELb1ELb1EEENS1_21CollectiveEpilogueFwdINS6_IJS8_S8_S9_EEENS6_IJNS7_ILi1EEESH_SH_EEESB_SD_Li256ELb0ELb1ELb1ELb0EEENS1_19SingleTileSchedulerILb0ELb1ELb1ELi128EEEEEEEEEvNT_6ParamsE --------------------------
	.section	.nv.info._ZN7cutlass13device_kernelIN5flash19enable_sm80_to_sm89INS1_16FlashAttnFwdSm80INS1_25CollectiveMainloopFwdSm80ILi8ELi1ELb1EN4cute5tupleIJNS5_1CILi128EEENS7_ILi96EEES8_EEELi128ENS_6half_tEfNS_4arch4Sm80ELb0ELb1ELb1ELb0ELb0ELb0ELb1ELb1EEENS1_21CollectiveEpilogueFwdINS6_IJS8_S8_S9_EEENS6_IJNS7_ILi1EEESH_SH_EEESB_SD_Li256ELb0ELb1ELb1ELb0EEENS1_19SingleTileSchedulerILb0ELb1ELb1ELi128EEEEEEEEEvNT_6ParamsE,"",@"SHT_CUDA_INFO"
	.sectionflags	@""
	.align	4


	//----- nvinfo : EIATTR_CUDA_API_VERSION
	.align		4
        /*0000*/ 	.byte	0x04, 0x37
        /*0002*/ 	.short	(.L_96 - .L_95)
.L_95:
        /*0004*/ 	.word	0x00000082


	//----- nvinfo : EIATTR_KPARAM_INFO
	.align		4
.L_96:
        /*0008*/ 	.byte	0x04, 0x17
        /*000a*/ 	.short	(.L_98 - .L_97)
.L_97:
        /*000c*/ 	.word	0x00000000
        /*0010*/ 	.short	0x0000
        /*0012*/ 	.short	0x0000
        /*0014*/ 	.byte	0x00, 0xf0, 0x61, 0x10


	//----- nvinfo : EIATTR_SPARSE_MMA_MASK
	.align		4
.L_98:
        /*0018*/ 	.byte	0x03, 0x50
        /*001a*/ 	.short	0x0000


	//----- nvinfo : EIATTR_MAXREG_COUNT
	.align		4
        /*001c*/ 	.byte	0x03, 0x1b
        /*001e*/ 	.short	0x00ff


	//----- nvinfo : EIATTR_MERCURY_ISA_VERSION
	.align		4
        /*0020*/ 	.byte	0x03, 0x5f
        /*0022*/ 	.short	0x0101


	//----- nvinfo : EIATTR_EXIT_INSTR_OFFSETS
	.align		4
        /*0024*/ 	.byte	0x04, 0x1c
        /*0026*/ 	.short	(.L_100 - .L_99)


	//   ....[0]....
.L_99:
        /*0028*/ 	.word	0x00000010


	//----- nvinfo : EIATTR_MAX_THREADS
	.align		4
.L_100:
        /*002c*/ 	.byte	0x04, 0x05
        /*002e*/ 	.short	(.L_102 - .L_101)
.L_101:
        /*0030*/ 	.word	0x00000100
        /*0034*/ 	.word	0x00000001
        /*0038*/ 	.word	0x00000001


	//----- nvinfo : EIATTR_CBANK_PARAM_SIZE
	.align		4
.L_102:
        /*003c*/ 	.byte	0x03, 0x19
        /*003e*/ 	.short	0x0418


	//----- nvinfo : EIATTR_PARAM_CBANK
	.align		4
        /*0040*/ 	.byte	0x04, 0x0a
        /*0042*/ 	.short	(.L_104 - .L_103)
	.align		4
.L_103:
        /*0044*/ 	.word	index@(.nv.constant0._ZN7cutlass13device_kernelIN5flash19enable_sm80_to_sm89INS1_16FlashAttnFwdSm80INS1_25CollectiveMainloopFwdSm80ILi8ELi1ELb1EN4cute5tupleIJNS5_1CILi128EEENS7_ILi96EEES8_EEELi128ENS_6half_tEfNS_4arch4Sm80ELb0ELb1ELb1ELb0ELb0ELb0ELb1ELb1EEENS1_21CollectiveEpilogueFwdINS6_IJS8_S8_S9_EEENS6_IJNS7_ILi1EEESH_SH_EEESB_SD_Li256ELb0ELb1ELb1ELb0EEENS1_19SingleTileSchedulerILb0ELb1ELb1ELi128EEEEEEEEEvNT_6ParamsE)
        /*0048*/ 	.short	0x0210
        /*004a*/ 	.short	0x0418


	//----- nvinfo : EIATTR_SW_WAR
	.align		4
.L_104:
        /*004c*/ 	.byte	0x04, 0x36
        /*004e*/ 	.short	(.L_106 - .L_105)
.L_105:
        /*0050*/ 	.word	0x00000008
.L_106:


//--------------------- .nv.info._ZN7cutlass13device_kernelIN5flash19enable_sm80_to_sm89INS1_16FlashAttnFwdSm80INS1_25CollectiveMainloopFwdSm80ILi8ELi1ELb1EN4cute5tupleIJNS5_1CILi128EEES8_S8_EEELi128ENS_6half_tEfNS_4arch4Sm80ELb1ELb0ELb1ELb0ELb0ELb0ELb1ELb1EEENS1_21CollectiveEpilogueFwdIS9_NS6_IJNS7_ILi1EEESF_SF_EEESA_SC_Li256ELb0ELb1ELb1ELb0EEENS1_30DynamicPersistentTileSchedulerILi256ELi256ELb1ELb1ELb0EEEEEEEEEvNT_6ParamsE --------------------------
	.section	.nv.info._ZN7cutlass13device_kernelIN5flash19enable_sm80_to_sm89INS1_16FlashAttnFwdSm80INS1_25CollectiveMainloopFwdSm80ILi8ELi1ELb1EN4cute5tupleIJNS5_1CILi128EEES8_S8_EEELi128ENS_6half_tEfNS_4arch4Sm80ELb1ELb0ELb1ELb0ELb0ELb0ELb1ELb1EEENS1_21CollectiveEpilogueFwdIS9_NS6_IJNS7_ILi1EEESF_SF_EEESA_SC_Li256ELb0ELb1ELb1ELb0EEENS1_30DynamicPersistentTileSchedulerILi256ELi256ELb1ELb1ELb0EEEEEEEEEvNT_6ParamsE,"",@"SHT_CUDA_INFO"
	.sectionflags	@""
	.align	4


	//----- nvinfo : EIATTR_CUDA_API_VERSION
	.align		4
        /*0000*/ 	.byte	0x04, 0x37
        /*0002*/ 	.short	(.L_108 - .L_107)
.L_107:
        /*0004*/ 	.word	0x00000082


	//----- nvinfo : EIATTR_KPARAM_INFO
	.align		4
.L_108:
        /*0008*/ 	.byte	0x04, 0x17
        /*000a*/ 	.short	(.L_110 - .L_109)
.L_109:
        /*000c*/ 	.word	0x00000000
        /*0010*/ 	.short	0x0000
        /*0012*/ 	.short	0x0000
        /*0014*/ 	.byte	0x00, 0xf0, 0xa1, 0x10


	//----- nvinfo : EIATTR_SPARSE_MMA_MASK
	.align		4
.L_110:
        /*0018*/ 	.byte	0x03, 0x50
        /*001a*/ 	.short	0x0000


	//----- nvinfo : EIATTR_MAXREG_COUNT
	.align		4
        /*001c*/ 	.byte	0x03, 0x1b
        /*001e*/ 	.short	0x00ff


	//----- nvinfo : EIATTR_MERCURY_ISA_VERSION
	.align		4
        /*0020*/ 	.byte	0x03, 0x5f
        /*0022*/ 	.short	0x0101


	//----- nvinfo : EIATTR_EXIT_INSTR_OFFSETS
	.align		4
        /*0024*/ 	.byte	0x04, 0x1c
        /*0026*/ 	.short	(.L_112 - .L_111)


	//   ....[0]....
.L_111:
        /*0028*/ 	.word	0x00000010


	//----- nvinfo : EIATTR_MAX_THREADS
	.align		4
.L_112:
        /*002c*/ 	.byte	0x04, 0x05
        /*002e*/ 	.short	(.L_114 - .L_113)
.L_113:
        /*0030*/ 	.word	0x00000100
        /*0034*/ 	.word	0x00000001
        /*0038*/ 	.word	0x00000001


	//----- nvinfo : EIATTR_CBANK_PARAM_SIZE
	.align		4
.L_114:
        /*003c*/ 	.byte	0x03, 0x19
        /*003e*/ 	.short	0x0428


	//----- nvinfo : EIATTR_PARAM_CBANK
	.align		4
        /*0040*/ 	.byte	0x04, 0x0a
        /*0042*/ 	.short	(.L_116 - .L_115)
	.align		4
.L_115:
        /*0044*/ 	.word	index@(.nv.constant0._ZN7cutlass13device_kernelIN5flash19enable_sm80_to_sm89INS1_16FlashAttnFwdSm80INS1_25CollectiveMainloopFwdSm80ILi8ELi1ELb1EN4cute5tupleIJNS5_1CILi128EEES8_S8_EEELi128ENS_6half_tEfNS_4arch4Sm80ELb1ELb0ELb1ELb0ELb0ELb0ELb1ELb1EEENS1_21CollectiveEpilogueFwdIS9_NS6_IJNS7_ILi1EEESF_SF_EEESA_SC_Li256ELb0ELb1ELb1ELb0EEENS1_30DynamicPersistentTileSchedulerILi256ELi256ELb1ELb1ELb0EEEEEEEEEvNT_6ParamsE)
        /*0048*/ 	.short	0x0210
        /*004a*/ 	.short	0x0428


	//----- nvinfo : EIATTR_SW_WAR
	.align		4
.L_116:
        /*004c*/ 	.byte	0x04, 0x36
        /*004e*/ 	.short	(.L_118 - .L_117)
.L_117:
        /*0050*/ 	.word	0x00000008
.L_118:


//--------------------- .nv.info._ZN7cutlass13device_kernelIN5flash19enable_sm80_to_sm89INS1_16FlashAttnFwdSm80INS1_25CollectiveMainloopFwdSm80ILi4ELi1ELb0EN4cute5tupleIJNS5_1CILi128EEENS7_ILi64EEES8_EEELi128ENS_6half_tEfNS_4arch4Sm80ELb0ELb0ELb1ELb0ELb0ELb0ELb1ELb1EEENS1_21CollectiveEpilogueFwdINS6_IJS8_S8_S9_EEENS6_IJNS7_ILi1EEESH_SH_EEESB_SD_Li128ELb0ELb1ELb1ELb0EEENS1_19SingleTileSchedulerILb0ELb1ELb1ELi128EEEEEEEEEvNT_6ParamsE --------------------------
	.section	.nv.info._ZN7cutlass13device_kernelIN5flash19enable_sm80_to_sm89INS1_16FlashAttnFwdSm80INS1_25CollectiveMainloopFwdSm80ILi4ELi1ELb0EN4cute5tupleIJNS5_1CILi128EEENS7_ILi64EEES8_EEELi128ENS_6half_tEfNS_4arch4Sm80ELb0ELb0ELb1ELb0ELb0ELb0ELb1ELb1EEENS1_21CollectiveEpilogueFwdINS6_IJS8_S8_S9_EEENS6_IJNS7_ILi1EEESH_SH_EEESB_SD_Li128ELb0ELb1ELb1ELb0EEENS1_19SingleTileSchedulerILb0ELb1ELb1ELi128EEEEEEEEEvNT_6ParamsE,"",@"SHT_CUDA_INFO"
	.sectionflags	@""
	.align	4


	//----- nvinfo : EIATTR_CUDA_API_VERSION
	.align		4
        /*0000*/ 	.byte	0x04, 0x37
        /*0002*/ 	.short	(.L_120 - .L_119)
.L_119:
        /*0004*/ 	.word	0x00000082


	//----- nvinfo : EIATTR_KPARAM_INFO
	.align		4
.L_120:
        /*0008*/ 	.byte	0x04, 0x17
        /*000a*/ 	.short	(.L_122 - .L_121)
.L_121:
        /*000c*/ 	.word	0x00000000
        /*0010*/ 	.short	0x0000
        /*0012*/ 	.short	0x0000
        /*0014*/ 	.byte	0x00, 0xf0, 0x61, 0x10


	//----- nvinfo : EIATTR_SPARSE_MMA_MASK
	.align		4
.L_122:
        /*0018*/ 	.byte	0x03, 0x50
        /*001a*/ 	.short	0x0000


	//----- nvinfo : EIATTR_MAXREG_COUNT
	.align		4
        /*001c*/ 	.byte	0x03, 0x1b
        /*001e*/ 	.short	0x00ff


	//----- nvinfo : EIATTR_MERCURY_ISA_VERSION
	.align		4
        /*0020*/ 	.byte	0x03, 0x5f
        /*0022*/ 	.short	0x0101


	//----- nvinfo : EIATTR_EXIT_INSTR_OFFSETS
	.align		4
        /*0024*/ 	.byte	0x04, 0x1c
        /*0026*/ 	.short	(.L_124 - .L_123)


	//   ....[0]....
.L_123:
        /*0028*/ 	.word	0x00000010


	//----- nvinfo : EIATTR_MAX_THREADS
	.align		4
.L_124:
        /*002c*/ 	.byte	0x04, 0x05
        /*002e*/ 	.short	(.L_126 - .L_125)
.L_125:
        /*0030*/ 	.word	0x00000080
        /*0034*/ 	.word	0x00000001
        /*0038*/ 	.word	0x00000001


	//----- nvinfo : EIATTR_CBANK_PARAM_SIZE
	.align		4
.L_126:
        /*003c*/ 	.byte	0x03, 0x19
        /*003e*/ 	.short	0x0418


	//----- nvinfo : EIATTR_PARAM_CBANK
	.align		4
        /*0040*/ 	.byte	0x04, 0x0a
        /*0042*/ 	.short	(.L_128 - .L_127)
	.align		4
.L_127:
        /*0044*/ 	.word	index@(.nv.constant0._ZN7cutlass13device_kernelIN5flash19enable_sm80_to_sm89INS1_16FlashAttnFwdSm80INS1_25CollectiveMainloopFwdSm80ILi4ELi1ELb0EN4cute5tupleIJNS5_1CILi128EEENS7_ILi64EEES8_EEELi128ENS_6half_tEfNS_4arch4Sm80ELb0ELb0ELb1ELb0ELb0ELb0ELb1ELb1EEENS1_21CollectiveEpilogueFwdINS6_IJS8_S8_S9_EEENS6_IJNS7_ILi1EEESH_SH_EEESB_SD_Li128ELb0ELb1ELb1ELb0EEENS1_19SingleTileSchedulerILb0ELb1ELb1ELi128EEEEEEEEEvNT_6ParamsE)
        /*0048*/ 	.short	0x0210
        /*004a*/ 	.short	0x0418


	//----- nvinfo : EIATTR_SW_WAR
	.align		4
.L_128:
        /*004c*/ 	.byte	0x04, 0x36
        /*004e*/ 	.short	(.L_130 - .L_129)
.L_129:
        /*0050*/ 	.word	0x00000008
.L_130:


//--------------------- .nv.info._ZN7cutlass13device_kernelIN5flash19enable_sm80_to_sm89INS1_16FlashAttnFwdSm80INS1_25CollectiveMainloopFwdSm80ILi8ELi1ELb1EN4cute5tupleIJNS5_1CILi128EEENS7_ILi112EEES8_EEELi128ENS_6half_tEfNS_4arch4Sm80ELb0ELb0ELb1ELb1ELb0ELb0ELb1ELb1EEENS1_21CollectiveEpilogueFwdINS6_IJS8_S8_S9_EEENS6_IJNS7_ILi1EEESH_SH_EEESB_SD_Li256ELb1ELb1ELb1ELb0EEENS1_36VarlenDynamicPersistentTileSchedulerILi128ELi112ELi256ELi256ELb1ELb1ELb0ELb0ELb1ELb1EEEEEEEEEvNT_6ParamsE --------------------------
	.section	.nv.info._ZN7cutlass13device_kernelIN5flash19enable_sm80_to_sm89INS1_16FlashAttnFwdSm80INS1_25CollectiveMainloopFwdSm80ILi8ELi1ELb1EN4cute5tupleIJNS5_1CILi128EEENS7_ILi112EEES8_EEELi128ENS_6half_tEfNS_4arch4Sm80ELb0ELb0ELb1ELb1ELb0ELb0ELb1ELb1EEENS1_21CollectiveEpilogueFwdINS6_IJS8_S8_S9_EEENS6_IJNS7_ILi1EEESH_SH_EEESB_SD_Li256ELb1ELb1ELb1ELb0EEENS1_36VarlenDynamicPersistentTileSchedulerILi128ELi112ELi256ELi256ELb1ELb1ELb0ELb0ELb1ELb1EEEEEEEEEvNT_6ParamsE,"",@"SHT_CUDA_INFO"
	.sectionflags	@""
	.align	4


	//----- nvinfo : EIATTR_CUDA_API_VERSION
	.align		4
        /*0000*/ 	.byte	0x04, 0x37
        /*0002*/ 	.short	(.L_132 - .L_131)
.L_131:
        /*0004*/ 	.word	0x00000082


	//----- nvinfo : EIATTR_KPARAM_INFO
	.align		4
.L_132:
        /*0008*/ 	.byte	0x04, 0x17
        /*000a*/ 	.short	(.L_134 - .L_133)
.L_133:
        /*000c*/ 	.word	0x00000000
        /*0010*/ 	.short	0x0000
        /*0012*/ 	.short	0x0000
        /*0014*/ 	.byte	0x00, 0xf0, 0xe1, 0x10


	//----- nvinfo : EIATTR_SPARSE_MMA_MASK
	.align		4
.L_134:
        /*0018*/ 	.byte	0x03, 0x50
        /*001a*/ 	.short	0x0000


	//----- nvinfo : EIATTR_MAXREG_COUNT
	.align		4
        /*001c*/ 	.byte	0x03, 0x1b
        /*001e*/ 	.short	0x00ff


	//----- nvinfo : EIATTR_MERCURY_ISA_VERSION
	.align		4
        /*0020*/ 	.byte	0x03, 0x5f
        /*0022*/ 	.short	0x0101


	//----- nvinfo : EIATTR_EXIT_INSTR_OFFSETS
	.align		4
        /*0024*/ 	.byte	0x04, 0x1c
        /*0026*/ 	.short	(.L_136 - .L_135)


	//   ....[0]....
.L_135:
        /*0028*/ 	.word	0x00000010


	//----- nvinfo : EIATTR_MAX_THREADS
	.align		4
.L_136:
        /*002c*/ 	.byte	0x04, 0x05
        /*002e*/ 	.short	(.L_138 - .L_137)
.L_137:
        /*0030*/ 	.word	0x00000100
        /*0034*/ 	.word	0x00000001
        /*0038*/ 	.word	0x00000001


	//----- nvinfo : EIATTR_CBANK_PARAM_SIZE
	.align		4
.L_138:
        /*003c*/ 	.byte	0x03, 0x19
        /*003e*/ 	.short	0x0438


	//----- nvinfo : EIATTR_PARAM_CBANK
	.align		4
        /*0040*/ 	.byte	0x04, 0x0a
        /*0042*/ 	.short	(.L_140 - .L_139)
	.align		4
.L_139:
        /*0044*/ 	.word	index@(.nv.constant0._ZN7cutlass13device_kernelIN5flash19enable_sm80_to_sm89INS1_16FlashAttnFwdSm80INS1_25CollectiveMainloopFwdSm80ILi8ELi1ELb1EN4cute5tupleIJNS5_1CILi128EEENS7_ILi112EEES8_EEELi128ENS_6half_tEfNS_4arch4Sm80ELb0ELb0ELb1ELb1ELb0ELb0ELb1ELb1EEENS1_21CollectiveEpilogueFwdINS6_IJS8_S8_S9_EEENS6_IJNS7_ILi1EEESH_SH_EEESB_SD_Li256ELb1ELb1ELb1ELb0EEENS1_36VarlenDynamicPersistentTileSchedulerILi128ELi112ELi256ELi256ELb1ELb1ELb0ELb0ELb1ELb1EEEEEEEEEvNT_6ParamsE)
        /*0048*/ 	.short	0x0210
        /*004a*/ 	.short	0x0438


	//----- nvinfo : EIATTR_SW_WAR
	.align		4
.L_140:
        /*004c*/ 	.byte	0x04, 0x36
        /*004e*/ 	.short	(.L_142 - .L_141)
.L_141:
        /*0050*/ 	.word	0x00000008
.L_142:


//--------------------- .nv.info._ZN7cutlass13device_kernelIN5flash19enable_sm80_to_sm89INS1_16FlashAttnFwdSm80INS1_25CollectiveMainloopFwdSm80ILi8ELi1ELb1EN4cute5tupleIJNS5_1CILi128EEENS7_ILi112EEES8_EEELi128ENS_6half_tEfNS_4arch4Sm80ELb0ELb0ELb1ELb1ELb0ELb1ELb1ELb1EEENS1_21CollectiveEpilogueFwdINS6_IJS8_S8_S9_EEENS6_IJNS7_ILi1EEESH_SH_EEESB_SD_Li256ELb1ELb1ELb1ELb0EEENS1_36VarlenDynamicPersistentTileSchedulerILi128ELi112ELi256ELi256ELb1ELb1ELb0ELb0ELb1ELb1EEEEEEEEEvNT_6ParamsE --------------------------
	.section	.nv.info._ZN7cutlass13device_kernelIN5flash19enable_sm80_to_sm89INS1_16FlashAttnFwdSm80INS1_25CollectiveMainloopFwdSm80ILi8ELi1ELb1EN4cute5tupleIJNS5_1CILi128EEENS7_ILi112EEES8_EEELi128ENS_6half_tEfNS_4arch4Sm80ELb0ELb0ELb1ELb1ELb0ELb1ELb1ELb1EEENS1_21CollectiveEpilogueFwdINS6_IJS8_S8_S9_EEENS6_IJNS7_ILi1EEESH_SH_EEESB_SD_Li256ELb1ELb1ELb1ELb0EEENS1_36VarlenDynamicPersistentTileSchedulerILi128ELi112ELi256ELi256ELb1ELb1ELb0ELb0ELb1ELb1EEEEEEEEEvNT_6ParamsE,"",@"SHT_CUDA_INFO"
	.sectionflags	@""
	.align	4


	//----- nvinfo : EIATTR_CUDA_API_VERSION
	.align		4
        /*0000*/ 	.byte	0x04, 0x37
        /*0002*/ 	.short	(.L_144 - .L_143)
.L_143:
        /*0004*/ 	.word	0x00000082


	//----- nvinfo : EIATTR_KPARAM_INFO
	.align		4
.L_144:
        /*0008*/ 	.byte	0x04, 0x17
        /*000a*/ 	.short	(.L_146 - .L_145)
.L_145:
        /*000c*/ 	.word	0x00000000
        /*0010*/ 	.short	0x0000
        /*0012*/ 	.short	0x0000
        /*0014*/ 	.byte	0x00, 0xf0, 0xe1, 0x10


	//----- nvinfo : EIATTR_SPARSE_MMA_MASK
	.align		4
.L_146:
        /*0018*/ 	.byte	0x03, 0x50
        /*001a*/ 	.short	0x0000


	//----- nvinfo : EIATTR_MAXREG_COUNT
	.align		4
        /*001c*/ 	.byte	0x03, 0x1b
        /*001e*/ 	.short	0x00ff


	//----- nvinfo : EIATTR_MERCURY_ISA_VERSION
	.align		4
        /*0020*/ 	.byte	0x03, 0x5f
        /*0022*/ 	.short	0x0101


	//----- nvinfo : EIATTR_EXIT_INSTR_OFFSETS
	.align		4
        /*0024*/ 	.byte	0x04, 0x1c
        /*0026*/ 	.short	(.L_148 - .L_147)


	//   ....[0]....
.L_147:
        /*0028*/ 	.word	0x00000010


	//----- nvinfo : EIATTR_MAX_THREADS
	.align		4
.L_148:
        /*002c*/ 	.byte	0x04, 0x05
        /*002e*/ 	.short	(.L_150 - .L_149)
.L_149:
        /*0030*/ 	.word	0x00000100
        /*0034*/ 	.word	0x00000001
        /*0038*/ 	.word	0x00000001


	//----- nvinfo : EIATTR_CBANK_PARAM_SIZE
	.align		4
.L_150:
        /*003c*/ 	.byte	0x03, 0x19
        /*003e*/ 	.short	0x0438


	//----- nvinfo : EIATTR_PARAM_CBANK
	.align		4
        /*0040*/ 	.byte	0x04, 0x0a
        /*0042*/ 	.short	(.L_152 - .L_151)
	.align		4
.L_151:
        /*0044*/ 	.word	index@(.nv.constant0._ZN7cutlass13device_kernelIN5flash19enable_sm80_to_sm89INS1_16FlashAttnFwdSm80INS1_25CollectiveMainloopFwdSm80ILi8ELi1ELb1EN4cute5tupleIJNS5_1CILi128EEENS7_ILi112EEES8_EEELi128ENS_6half_tEfNS_4arch4Sm80ELb0ELb0ELb1ELb1ELb0ELb1ELb1ELb1EEENS1_21CollectiveEpilogueFwdINS6_IJS8_S8_S9_EEENS6_IJNS7_ILi1EEESH_SH_EEESB_SD_Li256ELb1ELb1ELb1ELb0EEENS1_36VarlenDynamicPersistentTileSchedulerILi128ELi112ELi256ELi256ELb1ELb1ELb0ELb0ELb1ELb1EEEEEEEEEvNT_6ParamsE)
        /*0048*/ 	.short	0x0210
        /*004a*/ 	.short	0x0438


	//----- nvinfo : EIATTR_SW_WAR
	.align		4
.L_152:
        /*004c*/ 	.byte	0x04, 0x36
        /*004e*/ 	.short	(.L_154 - .L_153)
.L_153:
        /*0050*/ 	.word	0x00000008
.L_154:


//--------------------- .nv.info._ZN7cutlass13device_kernelIN5flash19enable_sm80_to_sm89INS1_16FlashAttnFwdSm80INS1_25CollectiveMainloopFwdSm80ILi4ELi1ELb0EN4cute5tupleIJNS5_1CILi128EEENS7_ILi48EEES8_EEELi128ENS_6half_tEfNS_4arch4Sm80ELb0ELb1ELb1ELb0ELb0ELb0ELb1ELb1EEENS1_21CollectiveEpilogueFwdINS6_IJS8_S8_S9_EEENS6_IJNS7_ILi1EEESH_SH_EEESB_SD_Li128ELb0ELb1ELb1ELb0EEENS1_19SingleTileSchedulerILb0ELb1ELb1ELi128EEEEEEEEEvNT_6ParamsE --------------------------
	.section	.nv.info._ZN7cutlass13device_kernelIN5flash19enable_sm80_to_sm89INS1_16FlashAttnFwdSm80INS1_25CollectiveMainloopFwdSm80ILi4ELi1ELb0EN4cute5tupleIJNS5_1CILi128EEENS7_ILi48EEES8_EEELi128ENS_6half_tEfNS_4arch4Sm80ELb0ELb1ELb1ELb0ELb0ELb0ELb1ELb1EEENS1_21CollectiveEpilogueFwdINS6_IJS8_S8_S9_EEENS6_IJNS7_ILi1EEESH_SH_EEESB_SD_Li128ELb0ELb1ELb1ELb0EEENS1_19SingleTileSchedulerILb0ELb1ELb1ELi128EEEEEEEEEvNT_6ParamsE,"",@"SHT_CUDA_INFO"
	.sectionflags	@""
	.align	4


	//----- nvinfo : EIATTR_CUDA_API_VERSION
	.align		4
        /*0000*/ 	.byte	0x04, 0x37
        /*0002*/ 	.short	(.L_156 - .L_155)
.L_155:
        /*0004*/ 	.word	0x00000082


	//----- nvinfo : EIATTR_KPARAM_INFO
	.align		4
.L_156:
        /*0008*/ 	.byte	0x04, 0x17
        /*000a*/ 	.short	(.L_158 - .L_157)
.L_157:
        /*000c*/ 	.word	0x00000000
        /*0010*/ 	.short	0x0000
        /*0012*/ 	.short	0x0000
        /*0014*/ 	.byte	0x00, 0xf0, 0x61, 0x10


	//----- nvinfo : EIATTR_SPARSE_MMA_MASK
	.align		4
.L_158:
        /*0018*/ 	.byte	0x03, 0x50
        /*001a*/ 	.short	0x0000


	//----- nvinfo : EIATTR_MAXREG_COUNT
	.align		4
        /*001c*/ 	.byte	0x03, 0x1b
        /*001e*/ 	.short	0x00ff


	//----- nvinfo : EIATTR_MERCURY_ISA_VERSION
	.align		4
        /*0020*/ 	.byte	0x03, 0x5f
        /*0022*/ 	.short	0x0101


	//----- nvinfo : EIATTR_EXIT_INSTR_OFFSETS
	.align		4
        /*0024*/ 	.byte	0x04, 0x1c
        /*0026*/ 	.short	(.L_160 - .L_159)


	//   ....[0]....
.L_159:
        /*0028*/ 	.word	0x00000010


	//----- nvinfo : EIATTR_MAX_THREADS
	.align		4
.L_160:
        /*002c*/ 	.byte	0x04, 0x05
        /*002e*/ 	.short	(.L_162 - .L_161)
.L_161:
        /*0030*/ 	.word	0x00000080
        /*0034*/ 	.word	0x00000001
        /*0038*/ 	.word	0x00000001


	//----- nvinfo : EIATTR_CBANK_PARAM_SIZE
	.align		4
.L_162:
        /*003c*/ 	.byte	0x03, 0x19
        /*003e*/ 	.short	0x0418


	//----- nvinfo : EIATTR_PARAM_CBANK
	.align		4
        /*0040*/ 	.byte	0x04, 0x0a
        /*0042*/ 	.short	(.L_164 - .L_163)
	.align		4
.L_163:
        /*0044*/ 	.word	index@(.nv.constant0._ZN7cutlass13device_kernelIN5flash19enable_sm80_to_sm89INS1_16FlashAttnFwdSm80INS1_25CollectiveMainloopFwdSm80ILi4ELi1ELb0EN4cute5tupleIJNS5_1CILi128EEENS7_ILi48EEES8_EEELi128ENS_6half_tEfNS_4arch4Sm80ELb0ELb1ELb1ELb0ELb0ELb0ELb1ELb1EEENS1_21CollectiveEpilogueFwdINS6_IJS8_S8_S9_EEENS6_IJNS7_ILi1EEESH_SH_EEESB_SD_Li128ELb0ELb1ELb1ELb0EEENS1_19SingleTileSchedulerILb0ELb1ELb1ELi128EEEEEEEEEvNT_6ParamsE)
        /*0048*/ 	.short	0x0210
        /*004a*/ 	.short	0x0418


	//----- nvinfo : EIATTR_SW_WAR
	.align		4
.L_164:
        /*004c*/ 	.byte	0x04, 0x36
        /*004e*/ 	.short	(.L_166 - .L_165)
.L_165:
        /*0050*/ 	.word	0x00000008
.L_166:


//--------------------- .nv.info._ZN7cutlass13device_kernelIN5flash19enable_sm80_to_sm89INS1_16FlashAttnFwdSm80INS1_25CollectiveMainloopFwdSm80ILi8ELi1ELb1EN4cute5tupleIJNS5_1CILi128EEENS7_ILi96EEES8_EEELi128ENS_6half_tEfNS_4arch4Sm80ELb0ELb1ELb1ELb1ELb0ELb0ELb1ELb1EEENS1_21CollectiveEpilogueFwdINS6_IJS8_S8_S9_EEENS6_IJNS7_ILi1EEESH_SH_EEESB_SD_Li256ELb1ELb1ELb1ELb0EEENS1_36VarlenDynamicPersistentTileSchedulerILi128ELi96ELi256ELi256ELb1ELb1ELb0ELb1ELb0ELb1EEEEEEEEEvNT_6ParamsE --------------------------
	.section	.nv.info._ZN7cutlass13device_kernelIN5flash19enable_sm80_to_sm89INS1_16FlashAttnFwdSm80INS1_25CollectiveMainloopFwdSm80ILi8ELi1ELb1EN4cute5tupleIJNS5_1CILi128EEENS7_ILi96EEES8_EEELi128ENS_6half_tEfNS_4arch4Sm80ELb0ELb1ELb1ELb1ELb0ELb0ELb1ELb1EEENS1_21CollectiveEpilogueFwdINS6_IJS8_S8_S9_EEENS6_IJNS7_ILi1EEESH_SH_EEESB_SD_Li256ELb1ELb1ELb1ELb0EEENS1_36VarlenDynamicPersistentTileSchedulerILi128ELi96ELi256ELi256ELb1ELb1ELb0ELb1ELb0ELb1EEEEEEEEEvNT_6ParamsE,"",@"SHT_CUDA_INFO"
	.sectionflags	@""
	.align	4


	//----- nvinfo : EIATTR_CUDA_API_VERSION
	.align		4
        /*0000*/ 	.byte	0x04, 0x37
        /*0002*/ 	.short	(.L_168 - .L_167)
.L_167:
        /*0004*/ 	.word	0x00000082


	//----- nvinfo : EIATTR_KPARAM_INFO
	.align		4
.L_168:
        /*0008*/ 	.byte	0x04, 0x17
        /*000a*/ 	.short	(.L_170 - .L_169)
.L_169:
        /*000c*/ 	.word	0x00000000
        /*0010*/ 	.short	0x0000
        /*0012*/ 	.short	0x0000
        /*0014*/ 	.byte	0x00, 0xf0, 0xe1, 0x10


	//----- nvinfo : EIATTR_SPARSE_MMA_MASK
	.align		4
.L_170:
        /*0018*/ 	.byte	0x03, 0x50
        /*001a*/ 	.short	0x0000


	//----- nvinfo : EIATTR_MAXREG_COUNT
	.align		4
        /*001c*/ 	.byte	0x03, 0x1b
        /*001e*/ 	.short	0x00ff


	//----- nvinfo : EIATTR_MERCURY_ISA_VERSION
	.align		4
        /*0020*/ 	.byte	0x03, 0x5f
        /*0022*/ 	.short	0x0101


	//----- nvinfo : EIATTR_EXIT_INSTR_OFFSETS
	.align		4
        /*0024*/ 	.byte	0x04, 0x1c
        /*0026*/ 	.short	(.L_172 - .L_171)


	//   ....[0]....
.L_171:
        /*0028*/ 	.word	0x00000010


	//----- nvinfo : EIATTR_MAX_THREADS
	.align		4
.L_172:
        /*002c*/ 	.byte	0x04, 0x05
        /*002e*/ 	.short	(.L_174 - .L_173)
.L_173:
        /*0030*/ 	.word	0x00000100
        /*0034*/ 	.word	0x00000001
        /*0038*/ 	.word	0x00000001


	//----- nvinfo : EIATTR_CBANK_PARAM_SIZE
	.align		4
.L_174:
        /*003c*/ 	.byte	0x03, 0x19
        /*003e*/ 	.short	0x0438


	//----- nvinfo : EIATTR_PARAM_CBANK
	.align		4
        /*0040*/ 	.byte	0x04, 0x0a
        /*0042*/ 	.short	(.L_176 - .L_175)
	.align		4
.L_175:
        /*0044*/ 	.word	index@(.nv.constant0._ZN7cutlass13device_kernelIN5flash19enable_sm80_to_sm89INS1_16FlashAttnFwdSm80INS1_25CollectiveMainloopFwdSm80ILi8ELi1ELb1EN4cute5tupleIJNS5_1CILi128EEENS7_ILi96EEES8_EEELi128ENS_6half_tEfNS_4arch4Sm80ELb0ELb1ELb1ELb1ELb0ELb0ELb1ELb1EEENS1_21CollectiveEpilogueFwdINS6_IJS8_S8_S9_EEENS6_IJNS7_ILi1EEESH_SH_EEESB_SD_Li256ELb1ELb1ELb1ELb0EEENS1_36VarlenDynamicPersistentTileSchedulerILi128ELi96ELi256ELi256ELb1ELb1ELb0ELb1ELb0ELb1EEEEEEEEEvNT_6ParamsE)
        /*0048*/ 	.short	0x0210
        /*004a*/ 	.short	0x0438


	//----- nvinfo : EIATTR_SW_WAR
	.align		4
.L_176:
        /*004c*/ 	.byte	0x04, 0x36
        /*004e*/ 	.short	(.L_178 - .L_177)
.L_177:
        /*0050*/ 	.word	0x00000008
.L_178:


//--------------------- .nv.info._ZN7cutlass13device_kernelIN5flash19enable_sm80_to_sm89INS1_16FlashAttnFwdSm80INS1_25CollectiveMainloopFwdSm80ILi8ELi1ELb1EN4cute5tupleIJNS5_1CILi128EEENS7_ILi96EEES8_EEELi128ENS_6half_tEfNS_4arch4Sm80ELb0ELb1ELb1ELb1ELb0ELb1ELb1ELb1EEENS1_21CollectiveEpilogueFwdINS6_IJS8_S8_S9_EEENS6_IJNS7_ILi1EEESH_SH_EEESB_SD_Li256ELb1ELb1ELb1ELb0EEENS1_36VarlenDynamicPersistentTileSchedulerILi128ELi96ELi256ELi256ELb1ELb1ELb0ELb1ELb0ELb1EEEEEEEEEvNT_6ParamsE --------------------------
	.section	.nv.info._ZN7cutlass13device_kernelIN5flash19enable_sm80_to_sm89INS1_16FlashAttnFwdSm80INS1_25CollectiveMainloopFwdSm80ILi8ELi1ELb1EN4cute5tupleIJNS5_1CILi128EEENS7_ILi96EEES8_EEELi128ENS_6half_tEfNS_4arch4Sm80ELb0ELb1ELb1ELb1ELb0ELb1ELb1ELb1EEENS1_21CollectiveEpilogueFwdINS6_IJS8_S8_S9_EEENS6_IJNS7_ILi1EEESH_SH_EEESB_SD_Li256ELb1ELb1ELb1ELb0EEENS1_36VarlenDynamicPersistentTileSchedulerILi128ELi96ELi256ELi256ELb1ELb1ELb0ELb1ELb0ELb1EEEEEEEEEvNT_6ParamsE,"",@"SHT_CUDA_INFO"
	.sectionflags	@""
	.align	4


	//----- nvinfo : EIATTR_CUDA_API_VERSION
	.align		4
        /*0000*/ 	.byte	0x04, 0x37
        /*0002*/ 	.short	(.L_180 - .L_179)
.L_179:
        /*0004*/ 	.word	0x00000082


	//----- nvinfo : EIATTR_KPARAM_INFO
	.align		4
.L_180:
        /*0008*/ 	.byte	0x04, 0x17
        /*000a*/ 	.short	(.L_182 - .L_181)
.L_181:
        /*000c*/ 	.word	0x00000000
        /*0010*/ 	.short	0x0000
        /*0012*/ 	.short	0x0000
        /*0014*/ 	.byte	0x00, 0xf0, 0xe1, 0x10


	//----- nvinfo : EIATTR_SPARSE_MMA_MASK
	.align		4
.L_182:
        /*0018*/ 	.byte	0x03, 0x50
        /*001a*/ 	.short	0x0000


	//----- nvinfo : EIATTR_MAXREG_COUNT
	.align		4
        /*001c*/ 	.byte	0x03, 0x1b
        /*001e*/ 	.short	0x00ff


	//----- nvinfo : EIATTR_MERCURY_ISA_VERSION
	.align		4
        /*0020*/ 	.byte	0x03, 0x5f
        /*0022*/ 	.short	0x0101


	//----- nvinfo : EIATTR_EXIT_INSTR_OFFSETS
	.align		4
        /*0024*/ 	.byte	0x04, 0x1c
        /*0026*/ 	.short	(.L_184 - .L_183)


	//   ....[0]....
.L_183:
        /*0028*/ 	.word	0x00000010


	//----- nvinfo : EIATTR_MAX_THREADS
	.align		4
.L_184:
        /*002c*/ 	.byte	0x04, 0x05
        /*002e*/ 	.short	(.L_186 - .L_185)
.L_185:
        /*0030*/ 	.word	0x00000100
        /*0034*/ 	.word	0x00000001
        /*0038*/ 	.word	0x00000001


	//----- nvinfo : EIATTR_CBANK_PARAM_SIZE
	.align		4
.L_186:
        /*003c*/ 	.byte	0x03, 0x19
        /*003e*/ 	.short	0x0438


	//----- nvinfo : EIATTR_PARAM_CBANK
	.align		4
        /*0040*/ 	.byte	0x04, 0x0a
        /*0042*/ 	.short	(.L_188 - .L_187)
	.align		4
.L_187:
        /*0044*/ 	.word	index@(.nv.constant0._ZN7cutlass13device_kernelIN5flash19enable_sm80_to_sm89INS1_16FlashAttnFwdSm80INS1_25CollectiveMainloopFwdSm80ILi8ELi1ELb1EN4cute5tupleIJNS5_1CILi128EEENS7_ILi96EEES8_EEELi128ENS_6half_tEfNS_4arch4Sm80ELb0ELb1ELb1ELb1ELb0ELb1ELb1ELb1EEENS1_21CollectiveEpilogueFwdINS6_IJS8_S8_S9_EEENS6_IJNS7_ILi1EEESH_SH_EEESB_SD_Li256ELb1ELb1ELb1ELb0EEENS1_36VarlenDynamicPersistentTileSchedulerILi128ELi96ELi256ELi256ELb1ELb1ELb0ELb1ELb0ELb1EEEEEEEEEvNT_6ParamsE)
        /*0048*/ 	.short	0x0210
        /*004a*/ 	.short	0x0438


	//----- nvinfo : EIATTR_SW_WAR
	.align		4
.L_188:
        /*004c*/ 	.byte	0x04, 0x36
        /*004e*/ 	.short	(.L_190 - .L_189)
.L_189:
        /*0050*/ 	.word	0x00000008
.L_190:


//--------------------- .nv.info._ZN7cutlass13device_kernelIN5flash19enable_sm80_to_sm89INS1_16FlashAttnFwdSm80INS1_25CollectiveMainloopFwdSm80ILi4ELi1ELb0EN4cute5tupleIJNS5_1CILi128EEENS7_ILi64EEES8_EEELi128ENS_6half_tEfNS_4arch4Sm80ELb1ELb0ELb1ELb0ELb0ELb0ELb1ELb1EEENS1_21CollectiveEpilogueFwdINS6_IJS8_S8_S9_EEENS6_IJNS7_ILi1EEESH_SH_EEESB_SD_Li128ELb0ELb1ELb1ELb0EEENS1_30DynamicPersistentTileSchedulerILi128ELi128ELb1ELb1ELb0EEEEEEEEEvNT_6ParamsE --------------------------
	.section	.nv.info._ZN7cutlass13device_kernelIN5flash19enable_sm80_to_sm89INS1_16FlashAttnFwdSm80INS1_25CollectiveMainloopFwdSm80ILi4ELi1ELb0EN4cute5tupleIJNS5_1CILi128EEENS7_ILi64EEES8_EEELi128ENS_6half_tEfNS_4arch4Sm80ELb1ELb0ELb1ELb0ELb0ELb0ELb1ELb1EEENS1_21CollectiveEpilogueFwdINS6_IJS8_S8_S9_EEENS6_IJNS7_ILi1EEESH_SH_EEESB_SD_Li128ELb0ELb1ELb1ELb0EEENS1_30DynamicPersistentTileSchedulerILi128ELi128ELb1ELb1ELb0EEEEEEEEEvNT_6ParamsE,"",@"SHT_CUDA_INFO"
	.sectionflags	@""
	.align	4


	//----- nvinfo : EIATTR_CUDA_API_VERSION
	.align		4
        /*0000*/ 	.byte	0x04, 0x37
        /*0002*/ 	.short	(.L_192 - .L_191)
.L_191:
        /*0004*/ 	.word	0x00000082


	//----- nvinfo : EIATTR_KPARAM_INFO
	.align		4
.L_192:
        /*0008*/ 	.byte	0x04, 0x17
        /*000a*/ 	.short	(.L_194 - .L_193)
.L_193:
        /*000c*/ 	.word	0x00000000
        /*0010*/ 	.short	0x0000
        /*0012*/ 	.short	0x0000
        /*0014*/ 	.byte	0x00, 0xf0, 0xa1, 0x10


	//----- nvinfo : EIATTR_SPARSE_MMA_MASK
	.align		4
.L_194:
        /*0018*/ 	.byte	0x03, 0x50
        /*001a*/ 	.short	0x0000


	//----- nvinfo : EIATTR_MAXREG_COUNT
	.align		4
        /*001c*/ 	.byte	0x03, 0x1b
        /*001e*/ 	.short	0x00ff


	//----- nvinfo : EIATTR_MERCURY_ISA_VERSION
	.align		4
        /*0020*/ 	.byte	0x03, 0x5f
        /*0022*/ 	.short	0x0101


	//----- nvinfo : EIATTR_EXIT_INSTR_OFFSETS
	.align		4
        /*0024*/ 	.byte	0x04, 0x1c
        /*0026*/ 	.short	(.L_196 - .L_195)


	//   ....[0]....
.L_195:
        /*0028*/ 	.word	0x00000010


	//----- nvinfo : EIATTR_MAX_THREADS
	.align		4
.L_196:
        /*002c*/ 	.byte	0x04, 0x05
        /*002e*/ 	.short	(.L_198 - .L_197)
.L_197:
        /*0030*/ 	.word	0x00000080
        /*0034*/ 	.word	0x00000001
        /*0038*/ 	.word	0x00000001


	//----- nvinfo : EIATTR_CBANK_PARAM_SIZE
	.align		4
.L_198:
        /*003c*/ 	.byte	0x03, 0x19
        /*003e*/ 	.short	0x0428


	//----- nvinfo : EIATTR_PARAM_CBANK
	.align		4
        /*0040*/ 	.byte	0x04, 0x0a
        /*0042*/ 	.short	(.L_200 - .L_199)
	.align		4
.L_199:
        /*0044*/ 	.word	index@(.nv.constant0._ZN7cutlass13device_kernelIN5flash19enable_sm80_to_sm89INS1_16FlashAttnFwdSm80INS1_25CollectiveMainloopFwdSm80ILi4ELi1ELb0EN4cute5tupleIJNS5_1CILi128EEENS7_ILi64EEES8_EEELi128ENS_6half_tEfNS_4arch4Sm80ELb1ELb0ELb1ELb0ELb0ELb0ELb1ELb1EEENS1_21CollectiveEpilogueFwdINS6_IJS8_S8_S9_EEENS6_IJNS7_ILi1EEESH_SH_EEESB_SD_Li128ELb0ELb1ELb1ELb0EEENS1_30DynamicPersistentTileSchedulerILi128ELi128ELb1ELb1ELb0EEEEEEEEEvNT_6ParamsE)
        /*0048*/ 	.short	0x0210
        /*004a*/ 	.short	0x0428


	//----- nvinfo : EIATTR_SW_WAR
	.align		4
.L_200:
        /*004c*/ 	.byte	0x04, 0x36
        /*004e*/ 	.short	(.L_202 - .L_201)
.L_201:
        /*0050*/ 	.word	0x00000008
.L_202:


//--------------------- .nv.info._ZN7cutlass13device_kernelIN5flash19enable_sm80_to_sm89INS1_16FlashAttnFwdSm80INS1_25CollectiveMainloopFwdSm80ILi8ELi1ELb1EN4cute5tupleIJNS5_1CILi128EEENS7_ILi112EEES8_EEELi128ENS_6half_tEfNS_4arch4Sm80ELb1ELb0ELb1ELb1ELb0ELb0ELb1ELb1EEENS1_21CollectiveEpilogueFwdINS6_IJS8_S8_S9_EEENS6_IJNS7_ILi1EEESH_SH_EEESB_SD_Li256ELb1ELb1ELb1ELb0EEENS1_36VarlenDynamicPersistentTileSchedulerILi128ELi112ELi256ELi256ELb1ELb1ELb0ELb1ELb1ELb1EEEEEEEEEvNT_6ParamsE --------------------------
	.section	.nv.info._ZN7cutlass13device_kernelIN5flash19enable_sm80_to_sm89INS1_16FlashAttnFwdSm80INS1_25CollectiveMainloopFwdSm80ILi8ELi1ELb1EN4cute5tupleIJNS5_1CILi128EEENS7_ILi112EEES8_EEELi128ENS_6half_tEfNS_4arch4Sm80ELb1ELb0ELb1ELb1ELb0ELb0ELb1ELb1EEENS1_21CollectiveEpilogueFwdINS6_IJS8_S8_S9_EEENS6_IJNS7_ILi1EEESH_SH_EEESB_SD_Li256ELb1ELb1ELb1ELb0EEENS1_36VarlenDynamicPersistentTileSchedulerILi128ELi112ELi256ELi256ELb1ELb1ELb0ELb1ELb1ELb1EEEEEEEEEvNT_6ParamsE,"",@"SHT_CUDA_INFO"
	.sectionflags	@""
	.align	4


	//----- nvinfo : EIATTR_CUDA_API_VERSION
	.align		4
        /*0000*/ 	.byte	0x04, 0x37
        /*0002*/ 	.short	(.L_204 - .L_203)
.L_203:
        /*0004*/ 	.word	0x00000082


	//----- nvinfo : EIATTR_KPARAM_INFO
	.align		4
.L_204:
        /*0008*/ 	.byte	0x04, 0x17
        /*000a*/ 	.short	(.L_206 - .L_205)
.L_205:
        /*000c*/ 	.word	0x00000000
        /*0010*/ 	.short	0x0000
        /*0012*/ 	.short	0x0000
        /*0014*/ 	.byte	0x00, 0xf0, 0xe1, 0x10


	//----- nvinfo : EIATTR_SPARSE_MMA_MASK
	.align		4
.L_206:
        /*0018*/ 	.byte	0x03, 0x50
        /*001a*/ 	.short	0x0000


	//----- nvinfo : EIATTR_MAXREG_COUNT
	.align		4
        /*001c*/ 	.byte	0x03, 0x1b
        /*001e*/ 	.short	0x00ff


	//----- nvinfo : EIATTR_MERCURY_ISA_VERSION
	.align		4
        /*0020*/ 	.byte	0x03, 0x5f
        /*0022*/ 	.short	0x0101


	//----- nvinfo : EIATTR_EXIT_INSTR_OFFSETS
	.align		4
        /*0024*/ 	.byte	0x04, 0x1c
        /*0026*/ 	.short	(.L_208 - .L_207)


	//   ....[0]....
.L_207:
        /*0028*/ 	.word	0x00000010


	//----- nvinfo : EIATTR_MAX_THREADS
	.align		4
.L_208:
        /*002c*/ 	.byte	0x04, 0x05
        /*002e*/ 	.short	(.L_210 - .L_209)
.L_209:
        /*0030*/ 	.word	0x00000100
        /*0034*/ 	.word	0x00000001
        /*0038*/ 	.word	0x00000001


	//----- nvinfo : EIATTR_CBANK_PARAM_SIZE
	.align		4
.L_210:
        /*003c*/ 	.byte	0x03, 0x19
        /*003e*/ 	.short	0x0438


	//----- nvinfo : EIATTR_PARAM_CBANK
	.align		4
        /*0040*/ 	.byte	0x04, 0x0a
        /*0042*/ 	.short	(.L_212 - .L_211)
	.align		4
.L_211:
        /*0044*/ 	.word	index@(.nv.constant0._ZN7cutlass13device_kernelIN5flash19enable_sm80_to_sm89INS1_16FlashAttnFwdSm80INS1_25CollectiveMainloopFwdSm80ILi8ELi1ELb1EN4cute5tupleIJNS5_1CILi128EEENS7_ILi112EEES8_EEELi128ENS_6half_tEfNS_4arch4Sm80ELb1ELb0ELb1ELb1ELb0ELb0ELb1ELb1EEENS1_21CollectiveEpilogueFwdINS6_IJS8_S8_S9_EEENS6_IJNS7_ILi1EEESH_SH_EEESB_SD_Li256ELb1ELb1ELb1ELb0EEENS1_36VarlenDynamicPersistentTileSchedulerILi128ELi112ELi256ELi256ELb1ELb1ELb0ELb1ELb1ELb1EEEEEEEEEvNT_6ParamsE)
        /*0048*/ 	.short	0x0210
        /*004a*/ 	.short	0x0438


	//----- nvinfo : EIATTR_SW_WAR
	.align		4
.L_212:
        /*004c*/ 	.byte	0x04, 0x36
        /*004e*/ 	.short	(.L_214 - .L_213)
.L_213:
        /*0050*/ 	.word	0x00000008
.L_214:


//--------------------- .nv.info._ZN7cutlass13device_kernelIN5flash19enable_sm80_to_sm89INS1_16FlashAttnFwdSm80INS1_25CollectiveMainloopFwdSm80ILi8ELi1ELb1EN4cute5tupleIJNS5_1CILi128EEENS7_ILi112EEES8_EEELi128ENS_6half_tEfNS_4arch4Sm80ELb1ELb0ELb1ELb1ELb0ELb1ELb1ELb1EEENS1_21CollectiveEpilogueFwdINS6_IJS8_S8_S9_EEENS6_IJNS7_ILi1EEESH_SH_EEESB_SD_Li256ELb1ELb1ELb1ELb0EEENS1_36VarlenDynamicPersistentTileSchedulerILi128ELi112ELi256ELi256ELb1ELb1ELb0ELb1ELb1ELb1EEEEEEEEEvNT_6ParamsE --------------------------
	.section	.nv.info._ZN7cutlass13device_kernelIN5flash19enable_sm80_to_sm89INS1_16FlashAttnFwdSm80INS1_25CollectiveMainloopFwdSm80ILi8ELi1ELb1EN4cute5tupleIJNS5_1CILi128EEENS7_ILi112EEES8_EEELi128ENS_6half_tEfNS_4arch4Sm80ELb1ELb0ELb1ELb1ELb0ELb1ELb1ELb1EEENS1_21CollectiveEpilogueFwdINS6_IJS8_S8_S9_EEENS6_IJNS7_ILi1EEESH_SH_EEESB_SD_Li256ELb1ELb1ELb1ELb0EEENS1_36VarlenDynamicPersistentTileSchedulerILi128ELi112ELi256ELi256ELb1ELb1ELb0ELb1ELb1ELb1EEEEEEEEEvNT_6ParamsE,"",@"SHT_CUDA_INFO"
	.sectionflags	@""
	.align	4


	//----- nvinfo : EIATTR_CUDA_API_VERSION
	.align		4
        /*0000*/ 	.byte	0x04, 0x37
        /*0002*/ 	.short	(.L_216 - .L_215)
.L_215:
        /*0004*/ 	.word	0x00000082


	//----- nvinfo : EIATTR_KPARAM_INFO
	.align		4
.L_216:
        /*0008*/ 	.byte	0x04, 0x17
        /*000a*/ 	.short	(.L_218 - .L_217)
.L_217:
        /*000c*/ 	.word	0x00000000
        /*0010*/ 	.short	0x0000
        /*0012*/ 	.short	0x0000
        /*0014*/ 	.byte	0x00, 0xf0, 0xe1, 0x10


	//----- nvinfo : EIATTR_SPARSE_MMA_MASK
	.align		4
.L_218:
        /*0018*/ 	.byte	0x03, 0x50
        /*001a*/ 	.short	0x0000


	//----- nvinfo : EIATTR_MAXREG_COUNT
	.align		4
        /*001c*/ 	.byte	0x03, 0x1b
        /*001e*/ 	.short	0x00ff


	//----- nvinfo : EIATTR_MERCURY_ISA_VERSION
	.align		4
        /*0020*/ 	.byte	0x03, 0x5f
        /*0022*/ 	.short	0x0101


	//----- nvinfo : EIATTR_EXIT_INSTR_OFFSETS
	.align		4
        /*0024*/ 	.byte	0x04, 0x1c
        /*0026*/ 	.short	(.L_220 - .L_219)


	//   ....[0]....
.L_219:
        /*0028*/ 	.word	0x00000010


	//----- nvinfo : EIATTR_MAX_THREADS
	.align		4
.L_220:
        /*002c*/ 	.byte	0x04, 0x05
        /*002e*/ 	.short	(.L_222 - .L_221)
.L_221:
        /*0030*/ 	.word	0x00000100
        /*0034*/ 	.word	0x00000001
        /*0038*/ 	.word	0x00000001


	//----- nvinfo : EIATTR_CBANK_PARAM_SIZE
	.align		4
.L_222:
        /*003c*/ 	.byte	0x03, 0x19
        /*003e*/ 	.short	0x0438


	//----- nvinfo : EIATTR_PARAM_CBANK
	.align		4
        /*0040*/ 	.byte	0x04, 0x0a
        /*0042*/ 	.short	(.L_224 - .L_223)
	.align		4
.L_223:
        /*0044*/ 	.word	index@(.nv.constant0._ZN7cutlass13device_kernelIN5flash19enable_sm80_to_sm89INS1_16FlashAttnFwdSm80INS1_25CollectiveMainloopFwdSm80ILi8ELi1ELb1EN4cute5tupleIJNS5_1CILi128EEENS7_ILi112EEES8_EEELi128ENS_6half_tEfNS_4arch4Sm80ELb1ELb0ELb1ELb1ELb0ELb1ELb1ELb1EEENS1_21CollectiveEpilogueFwdINS6_IJS8_S8_S9_EEENS6_IJNS7_ILi1EEESH_SH_EEESB_SD_Li256ELb1ELb1ELb1ELb0EEENS1_36VarlenDynamicPersistentTileSchedulerILi128ELi112ELi256ELi256ELb1ELb1ELb0ELb1ELb1ELb1EEEEEEEEEvNT_6ParamsE)
        /*0048*/ 	.short	0x0210
        /*004a*/ 	.short	0x0438


	//----- nvinfo : EIATTR_SW_WAR
	.align		4
.L_224:
        /*004c*/ 	.byte	0x04, 0x36
        /*004e*/ 	.short	(.L_226 - .L_225)
.L_225:
        /*0050*/ 	.word	0x00000008
.L_226:


//--------------------- .nv.callgraph             --------------------------
	.section	.nv.callgraph,"",@"SHT_CUDA_CALLGRAPH"
	.align	4
	.sectionentsize	8
	.align		4
        /*0000*/ 	.word	0x00000000
	.align		4
        /*0004*/ 	.word	0xffffffff
	.align		4
        /*0008*/ 	.word	0x00000000
	.align		4
        /*000c*/ 	.word	0xfffffffe
	.align		4
        /*0010*/ 	.word	0x00000000
	.align		4
        /*0014*/ 	.word	0xfffffffd
	.align		4
        /*0018*/ 	.word	0x00000000
	.align		4
        /*001c*/ 	.word	0xfffffffc


//--------------------- .nv.constant4             --------------------------
	.section	.nv.constant4,"a",@progbits
	.align	8
	.align		8
.nv.constant4:
        /*0000*/ 	.dword	_ZN80_INTERNAL_280a4de0_44_flash_fwd_hdim128_fp16_split_softcap_sm80_cu_ee213261_34054cuda3std3__45__cpo5beginE
	.align		8
        /*0008*/ 	.dword	_ZN80_INTERNAL_280a4de0_44_flash_fwd_hdim128_fp16_split_softcap_sm80_cu_ee213261_34054cuda3std3__45__cpo3endE
	.align		8
        /*0010*/ 	.dword	_ZN80_INTERNAL_280a4de0_44_flash_fwd_hdim128_fp16_split_softcap_sm80_cu_ee213261_34054cuda3std3__45__cpo6cbeginE
	.align		8
        /*0018*/ 	.dword	_ZN80_INTERNAL_280a4de0_44_flash_fwd_hdim128_fp16_split_softcap_sm80_cu_ee213261_34054cuda3std3__45__cpo4cendE
	.align		8
        /*0020*/ 	.dword	_ZN80_INTERNAL_280a4de0_44_flash_fwd_hdim128_fp16_split_softcap_sm80_cu_ee213261_34054cuda3std3__482_GLOBAL__N__280a4de0_44_flash_fwd_hdim128_fp16_split_softcap_sm80_cu_ee213261_34056ignoreE
	.align		8
        /*0028*/ 	.dword	_ZN80_INTERNAL_280a4de0_44_flash_fwd_hdim128_fp16_split_softcap_sm80_cu_ee213261_34054cuda3std3__419piecewise_constructE
	.align		8
        /*0030*/ 	.dword	_ZN80_INTERNAL_280a4de0_44_flash_fwd_hdim128_fp16_split_softcap_sm80_cu_ee213261_34054cuda3std3__48in_placeE
	.align		8
        /*0038*/ 	.dword	_ZN80_INTERNAL_280a4de0_44_flash_fwd_hdim128_fp16_split_softcap_sm80_cu_ee213261_34054cuda3std6ranges3__45__cpo4swapE
	.align		8
        /*0040*/ 	.dword	_ZN80_INTERNAL_280a4de0_44_flash_fwd_hdim128_fp16_split_softcap_sm80_cu_ee213261_34054cuda3std6ranges3__45__cpo9iter_moveE
	.align		8
        /*0048*/ 	.dword	_ZN80_INTERNAL_280a4de0_44_flash_fwd_hdim128_fp16_split_softcap_sm80_cu_ee213261_34054cute7productE
	.align		8
        /*0050*/ 	.dword	_ZN80_INTERNAL_280a4de0_44_flash_fwd_hdim128_fp16_split_softcap_sm80_cu_ee213261_34054cute1_E


//--------------------- .text._ZN7cutlass13device_kernelIN5flash19enable_sm80_to_sm89INS1_16FlashAttnFwdSm80INS1_25CollectiveMainloopFwdSm80ILi8ELi1ELb1EN4cute5tupleIJNS5_1CILi128EEES8_S8_EEELi128ENS_6half_tEfNS_4arch4Sm80ELb0ELb0ELb1ELb0ELb0ELb0ELb1ELb1EEENS1_21CollectiveEpilogueFwdIS9_NS6_IJNS7_ILi1EEESF_SF_EEESA_SC_Li256ELb0ELb1ELb1ELb0EEENS1_19SingleTileSchedulerILb0ELb1ELb1ELi128EEEEEEEEEvNT_6ParamsE --------------------------
	.section	.text._ZN7cutlass13device_kernelIN5flash19enable_sm80_to_sm89INS1_16FlashAttnFwdSm80INS1_25CollectiveMainloopFwdSm80ILi8ELi1ELb1EN4cute5tupleIJNS5_1CILi128EEES8_S8_EEELi128ENS_6half_tEfNS_4arch4Sm80ELb0ELb0ELb1ELb0ELb0ELb0ELb1ELb1EEENS1_21CollectiveEpilogueFwdIS9_NS6_IJNS7_ILi1EEESF_SF_EEESA_SC_Li256ELb0ELb1ELb1ELb0EEENS1_19SingleTileSchedulerILb0ELb1ELb1ELi128EEEEEEEEEvNT_6ParamsE,"ax",@progbits
	.align	128
.text._ZN7cutlass13device_kernelIN5flash19enable_sm80_to_sm89INS1_16FlashAttnFwdSm80INS1_25CollectiveMainloopFwdSm80ILi8ELi1ELb1EN4cute5tupleIJNS5_1CILi128EEES8_S8_EEELi128ENS_6half_tEfNS_4arch4Sm80ELb0ELb0ELb1ELb0ELb0ELb0ELb1ELb1EEENS1_21CollectiveEpilogueFwdIS9_NS6_IJNS7_ILi1EEESF_SF_EEESA_SC_Li256ELb0ELb1ELb1ELb0EEENS1_19SingleTileSchedulerILb0ELb1ELb1ELi128EEEEEEEEEvNT_6ParamsE:
        .type           _ZN7cutlass13device_kernelIN5flash19enable_sm80_to_sm89INS1_16FlashAttnFwdSm80INS1_25CollectiveMainloopFwdSm80ILi8ELi1ELb1EN4cute5tupleIJNS5_1CILi128EEES8_S8_EEELi128ENS_6half_tEfNS_4arch4Sm80ELb0ELb0ELb1ELb0ELb0ELb0ELb1ELb1EEENS1_21CollectiveEpilogueFwdIS9_NS6_IJNS7_ILi1EEESF_SF_EEESA_SC_Li256ELb0ELb1ELb1ELb0EEENS1_19SingleTileSchedulerILb0ELb1ELb1ELi128EEEEEEEEEvNT_6ParamsE,@function
        .size           _ZN7cutlass13device_kernelIN5flash19enable_sm80_to_sm89INS1_16FlashAttnFwdSm80INS1_25CollectiveMainloopFwdSm80ILi8ELi1ELb1EN4cute5tupleIJNS5_1CILi128EEES8_S8_EEELi128ENS_6half_tEfNS_4arch4Sm80ELb0ELb0ELb1ELb0ELb0ELb0ELb1ELb1EEENS1_21CollectiveEpilogueFwdIS9_NS6_IJNS7_ILi1EEESF_SF_EEESA_SC_Li256ELb0ELb1ELb1ELb0EEENS1_19SingleTileSchedulerILb0ELb1ELb1ELi128EEEEEEEEEvNT_6ParamsE,(.L_x_12 - _ZN7cutlass13device_kernelIN5flash19enable_sm80_to_sm89INS1_16FlashAttnFwdSm80INS1_25CollectiveMainloopFwdSm80ILi8ELi1ELb1EN4cute5tupleIJNS5_1CILi128EEES8_S8_EEELi128ENS_6half_tEfNS_4arch4Sm80ELb0ELb0ELb1ELb0ELb0ELb0ELb1ELb1EEENS1_21CollectiveEpilogueFwdIS9_NS6_IJNS7_ILi1EEESF_SF_EEESA_SC_Li256ELb0ELb1ELb1ELb0EEENS1_19SingleTileSchedulerILb0ELb1ELb1ELi128EEEEEEEEEvNT_6ParamsE)
        .other          _ZN7cutlass13device_kernelIN5flash19enable_sm80_to_sm89INS1_16FlashAttnFwdSm80INS1_25CollectiveMainloopFwdSm80ILi8ELi1ELb1EN4cute5tupleIJNS5_1CILi128EEES8_S8_EEELi128ENS_6half_tEfNS_4arch4Sm80ELb0ELb0ELb1ELb0ELb0ELb0ELb1ELb1EEENS1_21CollectiveEpilogueFwdIS9_NS6_IJNS7_ILi1EEESF_SF_EEESA_SC_Li256ELb0ELb1ELb1ELb0EEENS1_19SingleTileSchedulerILb0ELb1ELb1ELi128EEEEEEEEEvNT_6ParamsE,@"STO_CUDA_ENTRY STV_DEFAULT"
_ZN7cutlass13device_kernelIN5flash19enable_sm80_to_sm89INS1_16FlashAttnFwdSm80INS1_25CollectiveMainloopFwdSm80ILi8ELi1ELb1EN4cute5tupleIJNS5_1CILi128EEES8_S8_EEELi128ENS_6half_tEfNS_4arch4Sm80ELb0ELb0ELb1ELb0ELb0ELb0ELb1ELb1EEENS1_21CollectiveEpilogueFwdIS9_NS6_IJNS7_ILi1EEESF_SF_EEESA_SC_Li256ELb0ELb1ELb1ELb0EEENS1_19SingleTileSchedulerILb0ELb1ELb1ELi128EEEEEEEEEvNT_6ParamsE:
[----:B------:R-:W-:Y:S01]  /*0000*/  LDC R1, c[0x0][0x28] ;  /* 0x00000a00ff017b82 */ /* 0x000fe20000000800 */
[----:B------:R-:W-:Y:S05]  /*0010*/  EXIT ;  /* 0x000000000000794d */ /* 0x000fea0003800000 */
.L_x_0:
[----:B------:R-:W-:-:S00]  /*0020*/  BRA `(.L_x_0) ;  /* 0xfffffffc00fc7947 */ /* 0x000fc0000383ffff */
[----:B------:R-:W-:-:S00]  /*0030*/  NOP ;  /* 0x0000000000007918 */ /* 0x000fc00000000000 */
        /* <DEDUP_REMOVED lines=12> */
.L_x_12:


//--------------------- .text._ZN7cutlass13device_kernelIN5flash19enable_sm80_to_sm89INS1_16FlashAttnFwdSm80INS1_25CollectiveMainloopFwdSm80ILi8ELi1ELb1EN4cute5tupleIJNS5_1CILi128EEENS7_ILi96EEES8_EEELi128ENS_6half_tEfNS_4arch4Sm80ELb0ELb1ELb1ELb0ELb0ELb0ELb1ELb1EEENS1_21CollectiveEpilogueFwdINS6_IJS8_S8_S9_EEENS6_IJNS7_ILi1EEESH_SH_EEESB_SD_Li256ELb0ELb1ELb1ELb0EEENS1_19SingleTileSchedulerILb0ELb1ELb1ELi128EEEEEEEEEvNT_6ParamsE --------------------------
	.section	.text._ZN7cutlass13device_kernelIN5flash19enable_sm80_to_sm89INS1_16FlashAttnFwdSm80INS1_25CollectiveMainloopFwdSm80ILi8ELi1ELb1EN4cute5tupleIJNS5_1CILi128EEENS7_ILi96EEES8_EEELi128ENS_6half_tEfNS_4arch4Sm80ELb0ELb1ELb1ELb0ELb0ELb0ELb1ELb1EEENS1_21CollectiveEpilogueFwdINS6_IJS8_S8_S9_EEENS6_IJNS7_ILi1EEESH_SH_EEESB_SD_Li256ELb0ELb1ELb1ELb0EEENS1_19SingleTileSchedulerILb0ELb1ELb1ELi128EEEEEEEEEvNT_6ParamsE,"ax",@progbits
	.align	128
.text._ZN7cutlass13device_kernelIN5flash19enable_sm80_to_sm89INS1_16FlashAttnFwdSm80INS1_25CollectiveMainloopFwdSm80ILi8ELi1ELb1EN4cute5tupleIJNS5_1CILi128EEENS7_ILi96EEES8_EEELi128ENS_6half_tEfNS_4arch4Sm80ELb0ELb1ELb1ELb0ELb0ELb0ELb1ELb1EEENS1_21CollectiveEpilogueFwdINS6_IJS8_S8_S9_EEENS6_IJNS7_ILi1EEESH_SH_EEESB_SD_Li256ELb0ELb1ELb1ELb0EEENS1_19SingleTileSchedulerILb0ELb1ELb1ELi128EEEEEEEEEvNT_6ParamsE:
        .type           _ZN7cutlass13device_kernelIN5flash19enable_sm80_to_sm89INS1_16FlashAttnFwdSm80INS1_25CollectiveMainloopFwdSm80ILi8ELi1ELb1EN4cute5tupleIJNS5_1CILi128EEENS7_ILi96EEES8_EEELi128ENS_6half_tEfNS_4arch4Sm80ELb0ELb1ELb1ELb0ELb0ELb0ELb1ELb1EEENS1_21CollectiveEpilogueFwdINS6_IJS8_S8_S9_EEENS6_IJNS7_ILi1EEESH_SH_EEESB_SD_Li256ELb0ELb1ELb1ELb0EEENS1_19SingleTileSchedulerILb0ELb1ELb1ELi128EEEEEEEEEvNT_6ParamsE,@function
        .size           _ZN7cutlass13device_kernelIN5flash19enable_sm80_to_sm89INS1_16FlashAttnFwdSm80INS1_25CollectiveMainloopFwdSm80ILi8ELi1ELb1EN4cute5tupleIJNS5_1CILi128EEENS7_ILi96EEES8_EEELi128ENS_6half_tEfNS_4arch4Sm80ELb0ELb1ELb1ELb0ELb0ELb0ELb1ELb1EEENS1_21CollectiveEpilogueFwdINS6_IJS8_S8_S9_EEENS6_IJNS7_ILi1EEESH_SH_EEESB_SD_Li256ELb0ELb1ELb1ELb0EEENS1_19SingleTileSchedulerILb0ELb1ELb1ELi128EEEEEEEEEvNT_6ParamsE,(.L_x_13 - _ZN7cutlass13device_kernelIN5flash19enable_sm80_to_sm89INS1_16FlashAttnFwdSm80INS1_25CollectiveMainloopFwdSm80ILi8ELi1ELb1EN4cute5tupleIJNS5_1CILi128EEENS7_ILi96EEES8_EEELi128ENS_6half_tEfNS_4arch4Sm80ELb0ELb1ELb1ELb0ELb0ELb0ELb1ELb1EEENS1_21CollectiveEpilogueFwdINS6_IJS8_S8_S9_EEENS6_IJNS7_ILi1EEESH_SH_EEESB_SD_Li256ELb0ELb1ELb1ELb0EEENS1_19SingleTileSchedulerILb0ELb1ELb1ELi128EEEEEEEEEvNT_6ParamsE)
        .other          _ZN7cutlass13device_kernelIN5flash19enable_sm80_to_sm89INS1_16FlashAttnFwdSm80INS1_25CollectiveMainloopFwdSm80ILi8ELi1ELb1EN4cute5tupleIJNS5_1CILi128EEENS7_ILi96EEES8_EEELi128ENS_6half_tEfNS_4arch4Sm80ELb0ELb1ELb1ELb0ELb0ELb0ELb1ELb1EEENS1_21CollectiveEpilogueFwdINS6_IJS8_S8_S9_EEENS6_IJNS7_ILi1EEESH_SH_EEESB_SD_Li256ELb0ELb1ELb1ELb0EEENS1_19SingleTileSchedulerILb0ELb1ELb1ELi128EEEEEEEEEvNT_6ParamsE,@"STO_CUDA_ENTRY STV_DEFAULT"
_ZN7cutlass13device_kernelIN5flash19enable_sm80_to_sm89INS1_16FlashAttnFwdSm80INS1_25CollectiveMainloopFwdSm80ILi8ELi1ELb1EN4cute5tupleIJNS5_1CILi128EEENS7_ILi96EEES8_EEELi128ENS_6half_tEfNS_4arch4Sm80ELb0ELb1ELb1ELb0ELb0ELb0ELb1ELb1EEENS1_21CollectiveEpilogueFwdINS6_IJS8_S8_S9_EEENS6_IJNS7_ILi1EEESH_SH_EEESB_SD_Li256ELb0ELb1ELb1ELb0EEENS1_19SingleTileSchedulerILb0ELb1ELb1ELi128EEEEEEEEEvNT_6ParamsE:
[----:B------:R-:W-:Y:S01]  /*0000*/  LDC R1, c[0x0][0x28] ;  /* 0x00000a00ff017b82 */ /* 0x000fe20000000800 */
[----:B------:R-:W-:Y:S05]  /*0010*/  EXIT ;  /* 0x000000000000794d */ /* 0x000fea0003800000 */
.L_x_1:
        /* <DEDUP_REMOVED lines=14> */
.L_x_13:


//--------------------- .text._ZN7cutlass13device_kernelIN5flash19enable_sm80_to_sm89INS1_16FlashAttnFwdSm80INS1_25CollectiveMainloopFwdSm80ILi8ELi1ELb1EN4cute5tupleIJNS5_1CILi128EEES8_S8_EEELi128ENS_6half_tEfNS_4arch4Sm80ELb1ELb0ELb1ELb0ELb0ELb0ELb1ELb1EEENS1_21CollectiveEpilogueFwdIS9_NS6_IJNS7_ILi1EEESF_SF_EEESA_SC_Li256ELb0ELb1ELb1ELb0EEENS1_30DynamicPersistentTileSchedulerILi256ELi256ELb1ELb1ELb0EEEEEEEEEvNT_6ParamsE --------------------------
	.section	.text._ZN7cutlass13device_kernelIN5flash19enable_sm80_to_sm89INS1_16FlashAttnFwdSm80INS1_25CollectiveMainloopFwdSm80ILi8ELi1ELb1EN4cute5tupleIJNS5_1CILi128EEES8_S8_EEELi128ENS_6half_tEfNS_4arch4Sm80ELb1ELb0ELb1ELb0ELb0ELb0ELb1ELb1EEENS1_21CollectiveEpilogueFwdIS9_NS6_IJNS7_ILi1EEESF_SF_EEESA_SC_Li256ELb0ELb1ELb1ELb0EEENS1_30DynamicPersistentTileSchedulerILi256ELi256ELb1ELb1ELb0EEEEEEEEEvNT_6ParamsE,"ax",@progbits
	.align	128
.text._ZN7cutlass13device_kernelIN5flash19enable_sm80_to_sm89INS1_16FlashAttnFwdSm80INS1_25CollectiveMainloopFwdSm80ILi8ELi1ELb1EN4cute5tupleIJNS5_1CILi128EEES8_S8_EEELi128ENS_6half_tEfNS_4arch4Sm80ELb1ELb0ELb1ELb0ELb0ELb0ELb1ELb1EEENS1_21CollectiveEpilogueFwdIS9_NS6_IJNS7_ILi1EEESF_SF_EEESA_SC_Li256ELb0ELb1ELb1ELb0EEENS1_30DynamicPersistentTileSchedulerILi256ELi256ELb1ELb1ELb0EEEEEEEEEvNT_6ParamsE:
        .type           _ZN7cutlass13device_kernelIN5flash19enable_sm80_to_sm89INS1_16FlashAttnFwdSm80INS1_25CollectiveMainloopFwdSm80ILi8ELi1ELb1EN4cute5tupleIJNS5_1CILi128EEES8_S8_EEELi128ENS_6half_tEfNS_4arch4Sm80ELb1ELb0ELb1ELb0ELb0ELb0ELb1ELb1EEENS1_21CollectiveEpilogueFwdIS9_NS6_IJNS7_ILi1EEESF_SF_EEESA_SC_Li256ELb0ELb1ELb1ELb0EEENS1_30DynamicPersistentTileSchedulerILi256ELi256ELb1ELb1ELb0EEEEEEEEEvNT_6ParamsE,@function
        .size           _ZN7cutlass13device_kernelIN5flash19enable_sm80_to_sm89INS1_16FlashAttnFwdSm80INS1_25CollectiveMainloopFwdSm80ILi8ELi1ELb1EN4cute5tupleIJNS5_1CILi128EEES8_S8_EEELi128ENS_6half_tEfNS_4arch4Sm80ELb1ELb0ELb1ELb0ELb0ELb0ELb1ELb1EEENS1_21CollectiveEpilogueFwdIS9_NS6_IJNS7_ILi1EEESF_SF_EEESA_SC_Li256ELb0ELb1ELb1ELb0EEENS1_30DynamicPersistentTileSchedulerILi256ELi256ELb1ELb1ELb0EEEEEEEEEvNT_6ParamsE,(.L_x_14 - _ZN7cutlass13device_kernelIN5flash19enable_sm80_to_sm89INS1_16FlashAttnFwdSm80INS1_25CollectiveMainloopFwdSm80ILi8ELi1ELb1EN4cute5tupleIJNS5_1CILi128EEES8_S8_EEELi128ENS_6half_tEfNS_4arch4Sm80ELb1ELb0ELb1ELb0ELb0ELb0ELb1ELb1EEENS1_21CollectiveEpilogueFwdIS9_NS6_IJNS7_ILi1EEESF_SF_EEESA_SC_Li256ELb0ELb1ELb1ELb0EEENS1_30DynamicPersistentTileSchedulerILi256ELi256ELb1ELb1ELb0EEEEEEEEEvNT_6ParamsE)
        .other          _ZN7cutlass13device_kernelIN5flash19enable_sm80_to_sm89INS1_16FlashAttnFwdSm80INS1_25CollectiveMainloopFwdSm80ILi8ELi1ELb1EN4cute5tupleIJNS5_1CILi128EEES8_S8_EEELi128ENS_6half_tEfNS_4arch4Sm80ELb1ELb0ELb1ELb0ELb0ELb0ELb1ELb1EEENS1_21CollectiveEpilogueFwdIS9_NS6_IJNS7_ILi1EEESF_SF_EEESA_SC_Li256ELb0ELb1ELb1ELb0EEENS1_30DynamicPersistentTileSchedulerILi256ELi256ELb1ELb1ELb0EEEEEEEEEvNT_6ParamsE,@"STO_CUDA_ENTRY STV_DEFAULT"
_ZN7cutlass13device_kernelIN5flash19enable_sm80_to_sm89INS1_16FlashAttnFwdSm80INS1_25CollectiveMainloopFwdSm80ILi8ELi1ELb1EN4cute5tupleIJNS5_1CILi128EEES8_S8_EEELi128ENS_6half_tEfNS_4arch4Sm80ELb1ELb0ELb1ELb0ELb0ELb0ELb1ELb1EEENS1_21CollectiveEpilogueFwdIS9_NS6_IJNS7_ILi1EEESF_SF_EEESA_SC_Li256ELb0ELb1ELb1ELb0EEENS1_30DynamicPersistentTileSchedulerILi256ELi256ELb1ELb1ELb0EEEEEEEEEvNT_6ParamsE:
[----:B------:R-:W-:Y:S01]  /*0000*/  LDC R1, c[0x0][0x28] ;  /* 0x00000a00ff017b82 */ /* 0x000fe20000000800 */
[----:B------:R-:W-:Y:S05]  /*0010*/  EXIT ;  /* 0x000000000000794d */ /* 0x000fea0003800000 */
.L_x_2:
        /* <DEDUP_REMOVED lines=14> */
.L_x_14:


//--------------------- .text._ZN7cutlass13device_kernelIN5flash19enable_sm80_to_sm89INS1_16FlashAttnFwdSm80INS1_25CollectiveMainloopFwdSm80ILi4ELi1ELb0EN4cute5tupleIJNS5_1CILi128EEENS7_ILi64EEES8_EEELi128ENS_6half_tEfNS_4arch4Sm80ELb0ELb0ELb1ELb0ELb0ELb0ELb1ELb1EEENS1_21CollectiveEpilogueFwdINS6_IJS8_S8_S9_EEENS6_IJNS7_ILi1EEESH_SH_EEESB_SD_Li128ELb0ELb1ELb1ELb0EEENS1_19SingleTileSchedulerILb0ELb1ELb1ELi128EEEEEEEEEvNT_6ParamsE --------------------------
	.section	.text._ZN7cutlass13device_kernelIN5flash19enable_sm80_to_sm89INS1_16FlashAttnFwdSm80INS1_25CollectiveMainloopFwdSm80ILi4ELi1ELb0EN4cute5tupleIJNS5_1CILi128EEENS7_ILi64EEES8_EEELi128ENS_6half_tEfNS_4arch4Sm80ELb0ELb0ELb1ELb0ELb0ELb0ELb1ELb1EEENS1_21CollectiveEpilogueFwdINS6_IJS8_S8_S9_EEENS6_IJNS7_ILi1EEESH_SH_EEESB_SD_Li128ELb0ELb1ELb1ELb0EEENS1_19SingleTileSchedulerILb0ELb1ELb1ELi128EEEEEEEEEvNT_6ParamsE,"ax",@progbits
	.align	128
.text._ZN7cutlass13device_kernelIN5flash19enable_sm80_to_sm89INS1_16FlashAttnFwdSm80INS1_25CollectiveMainloopFwdSm80ILi4ELi1ELb0EN4cute5tupleIJNS5_1CILi128EEENS7_ILi64EEES8_EEELi128ENS_6half_tEfNS_4arch4Sm80ELb0ELb0ELb1ELb0ELb0ELb0ELb1ELb1EEENS1_21CollectiveEpilogueFwdINS6_IJS8_S8_S9_EEENS6_IJNS7_ILi1EEESH_SH_EEESB_SD_Li128ELb0ELb1ELb1ELb0EEENS1_19SingleTileSchedulerILb0ELb1ELb1ELi128EEEEEEEEEvNT_6ParamsE:
        .type           _ZN7cutlass13device_kernelIN5flash19enable_sm80_to_sm89INS1_16FlashAttnFwdSm80INS1_25CollectiveMainloopFwdSm80ILi4ELi1ELb0EN4cute5tupleIJNS5_1CILi128EEENS7_ILi64EEES8_EEELi128ENS_6half_tEfNS_4arch4Sm80ELb0ELb0ELb1ELb0ELb0ELb0ELb1ELb1EEENS1_21CollectiveEpilogueFwdINS6_IJS8_S8_S9_EEENS6_IJNS7_ILi1EEESH_SH_EEESB_SD_Li128ELb0ELb1ELb1ELb0EEENS1_19SingleTileSchedulerILb0ELb1ELb1ELi128EEEEEEEEEvNT_6ParamsE,@function
        .size           _ZN7cutlass13device_kernelIN5flash19enable_sm80_to_sm89INS1_16FlashAttnFwdSm80INS1_25CollectiveMainloopFwdSm80ILi4ELi1ELb0EN4cute5tupleIJNS5_1CILi128EEENS7_ILi64EEES8_EEELi128ENS_6half_tEfNS_4arch4Sm80ELb0ELb0ELb1ELb0ELb0ELb0ELb1ELb1EEENS1_21CollectiveEpilogueFwdINS6_IJS8_S8_S9_EEENS6_IJNS7_ILi1EEESH_SH_EEESB_SD_Li128ELb0ELb1ELb1ELb0EEENS1_19SingleTileSchedulerILb0ELb1ELb1ELi128EEEEEEEEEvNT_6ParamsE,(.L_x_15 - _ZN7cutlass13device_kernelIN5flash19enable_sm80_to_sm89INS1_16FlashAttnFwdSm80INS1_25CollectiveMainloopFwdSm80ILi4ELi1ELb0EN4cute5tupleIJNS5_1CILi128EEENS7_ILi64EEES8_EEELi128ENS_6half_tEfNS_4arch4Sm80ELb0ELb0ELb1ELb0ELb0ELb0ELb1ELb1EEENS1_21CollectiveEpilogueFwdINS6_IJS8_S8_S9_EEENS6_IJNS7_ILi1EEESH_SH_EEESB_SD_Li128ELb0ELb1ELb1ELb0EEENS1_19SingleTileSchedulerILb0ELb1ELb1ELi128EEEEEEEEEvNT_6ParamsE)
        .other          _ZN7cutlass13device_kernelIN5flash19enable_sm80_to_sm89INS1_16FlashAttnFwdSm80INS1_25CollectiveMainloopFwdSm80ILi4ELi1ELb0EN4cute5tupleIJNS5_1CILi128EEENS7_ILi64EEES8_EEELi128ENS_6half_tEfNS_4arch4Sm80ELb0ELb0ELb1ELb0ELb0ELb0ELb1ELb1EEENS1_21CollectiveEpilogueFwdINS6_IJS8_S8_S9_EEENS6_IJNS7_ILi1EEESH_SH_EEESB_SD_Li128ELb0ELb1ELb1ELb0EEENS1_19SingleTileSchedulerILb0ELb1ELb1ELi128EEEEEEEEEvNT_6ParamsE,@"STO_CUDA_ENTRY STV_DEFAULT"
_ZN7cutlass13device_kernelIN5flash19enable_sm80_to_sm89INS1_16FlashAttnFwdSm80INS1_25CollectiveMainloopFwdSm80ILi4ELi1ELb0EN4cute5tupleIJNS5_1CILi128EEENS7_ILi64EEES8_EEELi128ENS_6half_tEfNS_4arch4Sm80ELb0ELb0ELb1ELb0ELb0ELb0ELb1ELb1EEENS1_21CollectiveEpilogueFwdINS6_IJS8_S8_S9_EEENS6_IJNS7_ILi1EEESH_SH_EEESB_SD_Li128ELb0ELb1ELb1ELb0EEENS1_19SingleTileSchedulerILb0ELb1ELb1ELi128EEEEEEEEEvNT_6ParamsE:
[----:B------:R-:W-:Y:S01]  /*0000*/  LDC R1, c[0x0][0x28] ;  /* 0x00000a00ff017b82 */ /* 0x000fe20000000800 */
[----:B------:R-:W-:Y:S05]  /*0010*/  EXIT ;  /* 0x000000000000794d */ /* 0x000fea0003800000 */
.L_x_3:
        /* <DEDUP_REMOVED lines=14> */
.L_x_15:


//--------------------- .text._ZN7cutlass13device_kernelIN5flash19enable_sm80_to_sm89INS1_16FlashAttnFwdSm80INS1_25CollectiveMainloopFwdSm80ILi8ELi1ELb1EN4cute5tupleIJNS5_1CILi128EEENS7_ILi112EEES8_EEELi128ENS_6half_tEfNS_4arch4Sm80ELb0ELb0ELb1ELb1ELb0ELb0ELb1ELb1EEENS1_21CollectiveEpilogueFwdINS6_IJS8_S8_S9_EEENS6_IJNS7_ILi1EEESH_SH_EEESB_SD_Li256ELb1ELb1ELb1ELb0EEENS1_36VarlenDynamicPersistentTileSchedulerILi128ELi112ELi256ELi256ELb1ELb1ELb0ELb0ELb1ELb1EEEEEEEEEvNT_6ParamsE --------------------------
	.section	.text._ZN7cutlass13device_kernelIN5flash19enable_sm80_to_sm89INS1_16FlashAttnFwdSm80INS1_25CollectiveMainloopFwdSm80ILi8ELi1ELb1EN4cute5tupleIJNS5_1CILi128EEENS7_ILi112EEES8_EEELi128ENS_6half_tEfNS_4arch4Sm80ELb0ELb0ELb1ELb1ELb0ELb0ELb1ELb1EEENS1_21CollectiveEpilogueFwdINS6_IJS8_S8_S9_EEENS6_IJNS7_ILi1EEESH_SH_EEESB_SD_Li256ELb1ELb1ELb1ELb0EEENS1_36VarlenDynamicPersistentTileSchedulerILi128ELi112ELi256ELi256ELb1ELb1ELb0ELb0ELb1ELb1EEEEEEEEEvNT_6ParamsE,"ax",@progbits
	.align	128
.text._ZN7cutlass13device_kernelIN5flash19enable_sm80_to_sm89INS1_16FlashAttnFwdSm80INS1_25CollectiveMainloopFwdSm80ILi8ELi1ELb1EN4cute5tupleIJNS5_1CILi128EEENS7_ILi112EEES8_EEELi128ENS_6half_tEfNS_4arch4Sm80ELb0ELb0ELb1ELb1ELb0ELb0ELb1ELb1EEENS1_21CollectiveEpilogueFwdINS6_IJS8_S8_S9_EEENS6_IJNS7_ILi1EEESH_SH_EEESB_SD_Li256ELb1ELb1ELb1ELb0EEENS1_36VarlenDynamicPersistentTileSchedulerILi128ELi112ELi256ELi256ELb1ELb1ELb0ELb0ELb1ELb1EEEEEEEEEvNT_6ParamsE:
        .type           _ZN7cutlass13device_kernelIN5flash19enable_sm80_to_sm89INS1_16FlashAttnFwdSm80INS1_25CollectiveMainloopFwdSm80ILi8ELi1ELb1EN4cute5tupleIJNS5_1CILi128EEENS7_ILi112EEES8_EEELi128ENS_6half_tEfNS_4arch4Sm80ELb0ELb0ELb1ELb1ELb0ELb0ELb1ELb1EEENS1_21CollectiveEpilogueFwdINS6_IJS8_S8_S9_EEENS6_IJNS7_ILi1EEESH_SH_EEESB_SD_Li256ELb1ELb1ELb1ELb0EEENS1_36VarlenDynamicPersistentTileSchedulerILi128ELi112ELi256ELi256ELb1ELb1ELb0ELb0ELb1ELb1EEEEEEEEEvNT_6ParamsE,@function
        .size           _ZN7cutlass13device_kernelIN5flash19enable_sm80_to_sm89INS1_16FlashAttnFwdSm80INS1_25CollectiveMainloopFwdSm80ILi8ELi1ELb1EN4cute5tupleIJNS5_1CILi128EEENS7_ILi112EEES8_EEELi128ENS_6half_tEfNS_4arch4Sm80ELb0ELb0ELb1ELb1ELb0ELb0ELb1ELb1EEENS1_21CollectiveEpilogueFwdINS6_IJS8_S8_S9_EEENS6_IJNS7_ILi1EEESH_SH_EEESB_SD_Li256ELb1ELb1ELb1ELb0EEENS1_36VarlenDynamicPersistentTileSchedulerILi128ELi112ELi256ELi256ELb1ELb1ELb0ELb0ELb1ELb1EEEEEEEEEvNT_6ParamsE,(.L_x_16 - _ZN7cutlass13device_kernelIN5flash19enable_sm80_to_sm89INS1_16FlashAttnFwdSm80INS1_25CollectiveMainloopFwdSm80ILi8ELi1ELb1EN4cute5tupleIJNS5_1CILi128EEENS7_ILi112EEES8_EEELi128ENS_6half_tEfNS_4arch4Sm80ELb0ELb0ELb1ELb1ELb0ELb0ELb1ELb1EEENS1_21CollectiveEpilogueFwdINS6_IJS8_S8_S9_EEENS6_IJNS7_ILi1EEESH_SH_EEESB_SD_Li256ELb1ELb1ELb1ELb0EEENS1_36VarlenDynamicPersistentTileSchedulerILi128ELi112ELi256ELi256ELb1ELb1ELb0ELb0ELb1ELb1EEEEEEEEEvNT_6ParamsE)
        .other          _ZN7cutlass13device_kernelIN5flash19enable_sm80_to_sm89INS1_16FlashAttnFwdSm80INS1_25CollectiveMainloopFwdSm80ILi8ELi1ELb1EN4cute5tupleIJNS5_1CILi128EEENS7_ILi112EEES8_EEELi128ENS_6half_tEfNS_4arch4Sm80ELb0ELb0ELb1ELb1ELb0ELb0ELb1ELb1EEENS1_21CollectiveEpilogueFwdINS6_IJS8_S8_S9_EEENS6_IJNS7_ILi1EEESH_SH_EEESB_SD_Li256ELb1ELb1ELb1ELb0EEENS1_36VarlenDynamicPersistentTileSchedulerILi128ELi112ELi256ELi256ELb1ELb1ELb0ELb0ELb1ELb1EEEEEEEEEvNT_6ParamsE,@"STO_CUDA_ENTRY STV_DEFAULT"
_ZN7cutlass13device_kernelIN5flash19enable_sm80_to_sm89INS1_16FlashAttnFwdSm80INS1_25CollectiveMainloopFwdSm80ILi8ELi1ELb1EN4cute5tupleIJNS5_1CILi128EEENS7_ILi112EEES8_EEELi128ENS_6half_tEfNS_4arch4Sm80ELb0ELb0ELb1ELb1ELb0ELb0ELb1ELb1EEENS1_21CollectiveEpilogueFwdINS6_IJS8_S8_S9_EEENS6_IJNS7_ILi1EEESH_SH_EEESB_SD_Li256ELb1ELb1ELb1ELb0EEENS1_36VarlenDynamicPersistentTileSchedulerILi128ELi112ELi256ELi256ELb1ELb1ELb0ELb0ELb1ELb1EEEEEEEEEvNT_6ParamsE:
[----:B------:R-:W-:Y:S01]  /*0000*/  LDC R1, c[0x0][0x28] ;  /* 0x00000a00ff017b82 */ /* 0x000fe20000000800 */
[----:B------:R-:W-:Y:S05]  /*0010*/  EXIT ;  /* 0x000000000000794d */ /* 0x000fea0003800000 */
.L_x_4:
        /* <DEDUP_REMOVED lines=14> */
.L_x_16:


//--------------------- .text._ZN7cutlass13device_kernelIN5flash19enable_sm80_to_sm89INS1_16FlashAttnFwdSm80INS1_25CollectiveMainloopFwdSm80ILi8ELi1ELb1EN4cute5tupleIJNS5_1CILi128EEENS7_ILi112EEES8_EEELi128ENS_6half_tEfNS_4arch4Sm80ELb0ELb0ELb1ELb1ELb0ELb1ELb1ELb1EEENS1_21CollectiveEpilogueFwdINS6_IJS8_S8_S9_EEENS6_IJNS7_ILi1EEESH_SH_EEESB_SD_Li256ELb1ELb1ELb1ELb0EEENS1_36VarlenDynamicPersistentTileSchedulerILi128ELi112ELi256ELi256ELb1ELb1ELb0ELb0ELb1ELb1EEEEEEEEEvNT_6ParamsE --------------------------
	.section	.text._ZN7cutlass13device_kernelIN5flash19enable_sm80_to_sm89INS1_16FlashAttnFwdSm80INS1_25CollectiveMainloopFwdSm80ILi8ELi1ELb1EN4cute5tupleIJNS5_1CILi128EEENS7_ILi112EEES8_EEELi128ENS_6half_tEfNS_4arch4Sm80ELb0ELb0ELb1ELb1ELb0ELb1ELb1ELb1EEENS1_21CollectiveEpilogueFwdINS6_IJS8_S8_S9_EEENS6_IJNS7_ILi1EEESH_SH_EEESB_SD_Li256ELb1ELb1ELb1ELb0EEENS1_36VarlenDynamicPersistentTileSchedulerILi128ELi112ELi256ELi256ELb1ELb1ELb0ELb0ELb1ELb1EEEEEEEEEvNT_6ParamsE,"ax",@progbits
	.align	128
.text._ZN7cutlass13device_kernelIN5flash19enable_sm80_to_sm89INS1_16FlashAttnFwdSm80INS1_25CollectiveMainloopFwdSm80ILi8ELi1ELb1EN4cute5tupleIJNS5_1CILi128EEENS7_ILi112EEES8_EEELi128ENS_6half_tEfNS_4arch4Sm80ELb0ELb0ELb1ELb1ELb0ELb1ELb1ELb1EEENS1_21CollectiveEpilogueFwdINS6_IJS8_S8_S9_EEENS6_IJNS7_ILi1EEESH_SH_EEESB_SD_Li256ELb1ELb1ELb1ELb0EEENS1_36VarlenDynamicPersistentTileSchedulerILi128ELi112ELi256ELi256ELb1ELb1ELb0ELb0ELb1ELb1EEEEEEEEEvNT_6ParamsE:
        .type           _ZN7cutlass13device_kernelIN5flash19enable_sm80_to_sm89INS1_16FlashAttnFwdSm80INS1_25CollectiveMainloopFwdSm80ILi8ELi1ELb1EN4cute5tupleIJNS5_1CILi128EEENS7_ILi112EEES8_EEELi128ENS_6half_tEfNS_4arch4Sm80ELb0ELb0ELb1ELb1ELb0ELb1ELb1ELb1EEENS1_21CollectiveEpilogueFwdINS6_IJS8_S8_S9_EEENS6_IJNS7_ILi1EEESH_SH_EEESB_SD_Li256ELb1ELb1ELb1ELb0EEENS1_36VarlenDynamicPersistentTileSchedulerILi128ELi112ELi256ELi256ELb1ELb1ELb0ELb0ELb1ELb1EEEEEEEEEvNT_6ParamsE,@function
        .size           _ZN7cutlass13device_kernelIN5flash19enable_sm80_to_sm89INS1_16FlashAttnFwdSm80INS1_25CollectiveMainloopFwdSm80ILi8ELi1ELb1EN4cute5tupleIJNS5_1CILi128EEENS7_ILi112EEES8_EEELi128ENS_6half_tEfNS_4arch4Sm80ELb0ELb0ELb1ELb1ELb0ELb1ELb1ELb1EEENS1_21CollectiveEpilogueFwdINS6_IJS8_S8_S9_EEENS6_IJNS7_ILi1EEESH_SH_EEESB_SD_Li256ELb1ELb1ELb1ELb0EEENS1_36VarlenDynamicPersistentTileSchedulerILi128ELi112ELi256ELi256ELb1ELb1ELb0ELb0ELb1ELb1EEEEEEEEEvNT_6ParamsE,(.L_x_17 - _ZN7cutlass13device_kernelIN5flash19enable_sm80_to_sm89INS1_16FlashAttnFwdSm80INS1_25CollectiveMainloopFwdSm80ILi8ELi1ELb1EN4cute5tupleIJNS5_1CILi128EEENS7_ILi112EEES8_EEELi128ENS_6half_tEfNS_4arch4Sm80ELb0ELb0ELb1ELb1ELb0ELb1ELb1ELb1EEENS1_21CollectiveEpilogueFwdINS6_IJS8_S8_S9_EEENS6_IJNS7_ILi1EEESH_SH_EEESB_SD_Li256ELb1ELb1ELb1ELb0EEENS1_36VarlenDynamicPersistentTileSchedulerILi128ELi112ELi256ELi256ELb1ELb1ELb0ELb0ELb1ELb1EEEEEEEEEvNT_6ParamsE)
        .other          _ZN7cutlass13device_kernelIN5flash19enable_sm80_to_sm89INS1_16FlashAttnFwdSm80INS1_25CollectiveMainloopFwdSm80ILi8ELi1ELb1EN4cute5tupleIJNS5_1CILi128EEENS7_ILi112EEES8_EEELi128ENS_6half_tEfNS_4arch4Sm80ELb0ELb0ELb1ELb1ELb0ELb1ELb1ELb1EEENS1_21CollectiveEpilogueFwdINS6_IJS8_S8_S9_EEENS6_IJNS7_ILi1EEESH_SH_EEESB_SD_Li256ELb1ELb1ELb1ELb0EEENS1_36VarlenDynamicPersistentTileSchedulerILi128ELi112ELi256ELi256ELb1ELb1ELb0ELb0ELb1ELb1EEEEEEEEEvNT_6ParamsE,@"STO_CUDA_ENTRY STV_DEFAULT"
_ZN7cutlass13device_kernelIN5flash19enable_sm80_to_sm89INS1_16FlashAttnFwdSm80INS1_25CollectiveMainloopFwdSm80ILi8ELi1ELb1EN4cute5tupleIJNS5_1CILi128EEENS7_ILi112EEES8_EEELi128ENS_6half_tEfNS_4arch4Sm80ELb0ELb0ELb1ELb1ELb0ELb1ELb1ELb1EEENS1_21CollectiveEpilogueFwdINS6_IJS8_S8_S9_EEENS6_IJNS7_ILi1EEESH_SH_EEESB_SD_Li256ELb1ELb1ELb1ELb0EEENS1_36VarlenDynamicPersistentTileSchedulerILi128ELi112ELi256ELi256ELb1ELb1ELb0ELb0ELb1ELb1EEEEEEEEEvNT_6ParamsE:
[----:B------:R-:W-:Y:S01]  /*0000*/  LDC R1, c[0x0][0x28] ;  /* 0x00000a00ff017b82 */ /* 0x000fe20000000800 */
[----:B------:R-:W-:Y:S05]  /*0010*/  EXIT ;  /* 0x000000000000794d */ /* 0x000fea0003800000 */
.L_x_5:
        /* <DEDUP_REMOVED lines=14> */
.L_x_17:


//--------------------- .text._ZN7cutlass13device_kernelIN5flash19enable_sm80_to_sm89INS1_16FlashAttnFwdSm80INS1_25CollectiveMainloopFwdSm80ILi4ELi1ELb0EN4cute5tupleIJNS5_1CILi128EEENS7_ILi48EEES8_EEELi128ENS_6half_tEfNS_4arch4Sm80ELb0ELb1ELb1ELb0ELb0ELb0ELb1ELb1EEENS1_21CollectiveEpilogueFwdINS6_IJS8_S8_S9_EEENS6_IJNS7_ILi1EEESH_SH_EEESB_SD_Li128ELb0ELb1ELb1ELb0EEENS1_19SingleTileSchedulerILb0ELb1ELb1ELi128EEEEEEEEEvNT_6ParamsE --------------------------
	.section	.text._ZN7cutlass13device_kernelIN5flash19enable_sm80_to_sm89INS1_16FlashAttnFwdSm80INS1_25CollectiveMainloopFwdSm80ILi4ELi1ELb0EN4cute5tupleIJNS5_1CILi128EEENS7_ILi48EEES8_EEELi128ENS_6half_tEfNS_4arch4Sm80ELb0ELb1ELb1ELb0ELb0ELb0ELb1ELb1EEENS1_21CollectiveEpilogueFwdINS6_IJS8_S8_S9_EEENS6_IJNS7_ILi1EEESH_SH_EEESB_SD_Li128ELb0ELb1ELb1ELb0EEENS1_19SingleTileSchedulerILb0ELb1ELb1ELi128EEEEEEEEEvNT_6ParamsE,"ax",@progbits
	.align	128
.text._ZN7cutlass13device_kernelIN5flash19enable_sm80_to_sm89INS1_16FlashAttnFwdSm80INS1_25CollectiveMainloopFwdSm80ILi4ELi1ELb0EN4cute5tupleIJNS5_1CILi128EEENS7_ILi48EEES8_EEELi128ENS_6half_tEfNS_4arch4Sm80ELb0ELb1ELb1ELb0ELb0ELb0ELb1ELb1EEENS1_21CollectiveEpilogueFwdINS6_IJS8_S8_S9_EEENS6_IJNS7_ILi1EEESH_SH_EEESB_SD_Li128ELb0ELb1ELb1ELb0EEENS1_19SingleTileSchedulerILb0ELb1ELb1ELi128EEEEEEEEEvNT_6ParamsE:
        .type           _ZN7cutlass13device_kernelIN5flash19enable_sm80_to_sm89INS1_16FlashAttnFwdSm80INS1_25CollectiveMainloopFwdSm80ILi4ELi1ELb0EN4cute5tupleIJNS5_1CILi128EEENS7_ILi48EEES8_EEELi128ENS_6half_tEfNS_4arch4Sm80ELb0ELb1ELb1ELb0ELb0ELb0ELb1ELb1EEENS1_21CollectiveEpilogueFwdINS6_IJS8_S8_S9_EEENS6_IJNS7_ILi1EEESH_SH_EEESB_SD_Li128ELb0ELb1ELb1ELb0EEENS1_19SingleTileSchedulerILb0ELb1ELb1ELi128EEEEEEEEEvNT_6ParamsE,@function
        .size           _ZN7cutlass13device_kernelIN5flash19enable_sm80_to_sm89INS1_16FlashAttnFwdSm80INS1_25CollectiveMainloopFwdSm80ILi4ELi1ELb0EN4cute5tupleIJNS5_1CILi128EEENS7_ILi48EEES8_EEELi128ENS_6half_tEfNS_4arch4Sm80ELb0ELb1ELb1ELb0ELb0ELb0ELb1ELb1EEENS1_21CollectiveEpilogueFwdINS6_IJS8_S8_S9_EEENS6_IJNS7_ILi1EEESH_SH_EEESB_SD_Li128ELb0ELb1ELb1ELb0EEENS1_19SingleTileSchedulerILb0ELb1ELb1ELi128EEEEEEEEEvNT_6ParamsE,(.L_x_18 - _ZN7cutlass13device_kernelIN5flash19enable_sm80_to_sm89INS1_16FlashAttnFwdSm80INS1_25CollectiveMainloopFwdSm80ILi4ELi1ELb0EN4cute5tupleIJNS5_1CILi128EEENS7_ILi48EEES8_EEELi128ENS_6half_tEfNS_4arch4Sm80ELb0ELb1ELb1ELb0ELb0ELb0ELb1ELb1EEENS1_21CollectiveEpilogueFwdINS6_IJS8_S8_S9_EEENS6_IJNS7_ILi1EEESH_SH_EEESB_SD_Li128ELb0ELb1ELb1ELb0EEENS1_19SingleTileSchedulerILb0ELb1ELb1ELi128EEEEEEEEEvNT_6ParamsE)
        .other          _ZN7cutlass13device_kernelIN5flash19enable_sm80_to_sm89INS1_16FlashAttnFwdSm80INS1_25CollectiveMainloopFwdSm80ILi4ELi1ELb0EN4cute5tupleIJNS5_1CILi128EEENS7_ILi48EEES8_EEELi128ENS_6half_tEfNS_4arch4Sm80ELb0ELb1ELb1ELb0ELb0ELb0ELb1ELb1EEENS1_21CollectiveEpilogueFwdINS6_IJS8_S8_S9_EEENS6_IJNS7_ILi1EEESH_SH_EEESB_SD_Li128ELb0ELb1ELb1ELb0EEENS1_19SingleTileSchedulerILb0ELb1ELb1ELi128EEEEEEEEEvNT_6ParamsE,@"STO_CUDA_ENTRY STV_DEFAULT"
_ZN7cutlass13device_kernelIN5flash19enable_sm80_to_sm89INS1_16FlashAttnFwdSm80INS1_25CollectiveMainloopFwdSm80ILi4ELi1ELb0EN4cute5tupleIJNS5_1CILi128EEENS7_ILi48EEES8_EEELi128ENS_6half_tEfNS_4arch4Sm80ELb0ELb1ELb1ELb0ELb0ELb0ELb1ELb1EEENS1_21CollectiveEpilogueFwdINS6_IJS8_S8_S9_EEENS6_IJNS7_ILi1EEESH_SH_EEESB_SD_Li128ELb0ELb1ELb1ELb0EEENS1_19SingleTileSchedulerILb0ELb1ELb1ELi128EEEEEEEEEvNT_6ParamsE:
[----:B------:R-:W-:Y:S01]  /*0000*/  LDC R1, c[0x0][0x28] ;  /* 0x00000a00ff017b82 */ /* 0x000fe20000000800 */
[----:B------:R-:W-:Y:S05]  /*0010*/  EXIT ;  /* 0x000000000000794d */ /* 0x000fea0003800000 */
.L_x_6:
        /* <DEDUP_REMOVED lines=14> */
.L_x_18:


//--------------------- .text._ZN7cutlass13device_kernelIN5flash19enable_sm80_to_sm89INS1_16FlashAttnFwdSm80INS1_25CollectiveMainloopFwdSm80ILi8ELi1ELb1EN4cute5tupleIJNS5_1CILi128EEENS7_ILi96EEES8_EEELi128ENS_6half_tEfNS_4arch4Sm80ELb0ELb1ELb1ELb1ELb0ELb0ELb1ELb1EEENS1_21CollectiveEpilogueFwdINS6_IJS8_S8_S9_EEENS6_IJNS7_ILi1EEESH_SH_EEESB_SD_Li256ELb1ELb1ELb1ELb0EEENS1_36VarlenDynamicPersistentTileSchedulerILi128ELi96ELi256ELi256ELb1ELb1ELb0ELb1ELb0ELb1EEEEEEEEEvNT_6ParamsE --------------------------
	.section	.text._ZN7cutlass13device_kernelIN5flash19enable_sm80_to_sm89INS1_16FlashAttnFwdSm80INS1_25CollectiveMainloopFwdSm80ILi8ELi1ELb1EN4cute5tupleIJNS5_1CILi128EEENS7_ILi96EEES8_EEELi128ENS_6half_tEfNS_4arch4Sm80ELb0ELb1ELb1ELb1ELb0ELb0ELb1ELb1EEENS1_21CollectiveEpilogueFwdINS6_IJS8_S8_S9_EEENS6_IJNS7_ILi1EEESH_SH_EEESB_SD_Li256ELb1ELb1ELb1ELb0EEENS1_36VarlenDynamicPersistentTileSchedulerILi128ELi96ELi256ELi256ELb1ELb1ELb0ELb1ELb0ELb1EEEEEEEEEvNT_6ParamsE,"ax",@progbits
	.align	128
.text._ZN7cutlass13device_kernelIN5flash19enable_sm80_to_sm89INS1_16FlashAttnFwdSm80INS1_25CollectiveMainloopFwdSm80ILi8ELi1ELb1EN4cute5tupleIJNS5_1CILi128EEENS7_ILi96EEES8_EEELi128ENS_6half_tEfNS_4arch4Sm80ELb0ELb1ELb1ELb1ELb0ELb0ELb1ELb1EEENS1_21CollectiveEpilogueFwdINS6_IJS8_S8_S9_EEENS6_IJNS7_ILi1EEESH_SH_EEESB_SD_Li256ELb1ELb1ELb1ELb0EEENS1_36VarlenDynamicPersistentTileSchedulerILi128ELi96ELi256ELi256ELb1ELb1ELb0ELb1ELb0ELb1EEEEEEEEEvNT_6ParamsE:
        .type           _ZN7cutlass13device_kernelIN5flash19enable_sm80_to_sm89INS1_16FlashAttnFwdSm80INS1_25CollectiveMainloopFwdSm80ILi8ELi1ELb1EN4cute5tupleIJNS5_1CILi128EEENS7_ILi96EEES8_EEELi128ENS_6half_tEfNS_4arch4Sm80ELb0ELb1ELb1ELb1ELb0ELb0ELb1ELb1EEENS1_21CollectiveEpilogueFwdINS6_IJS8_S8_S9_EEENS6_IJNS7_ILi1EEESH_SH_EEESB_SD_Li256ELb1ELb1ELb1ELb0EEENS1_36VarlenDynamicPersistentTileSchedulerILi128ELi96ELi256ELi256ELb1ELb1ELb0ELb1ELb0ELb1EEEEEEEEEvNT_6ParamsE,@function
        .size           _ZN7cutlass13device_kernelIN5flash19enable_sm80_to_sm89INS1_16FlashAttnFwdSm80INS1_25CollectiveMainloopFwdSm80ILi8ELi1ELb1EN4cute5tupleIJNS5_1CILi128EEENS7_ILi96EEES8_EEELi128ENS_6half_tEfNS_4arch4Sm80ELb0ELb1ELb1ELb1ELb0ELb0ELb1ELb1EEENS1_21CollectiveEpilogueFwdINS6_IJS8_S8_S9_EEENS6_IJNS7_ILi1EEESH_SH_EEESB_SD_Li256ELb1ELb1ELb1ELb0EEENS1_36VarlenDynamicPersistentTileSchedulerILi128ELi96ELi256ELi256ELb1ELb1ELb0ELb1ELb0ELb1EEEEEEEEEvNT_6ParamsE,(.L_x_19 - _ZN7cutlass13device_kernelIN5flash19enable_sm80_to_sm89INS1_16FlashAttnFwdSm80INS1_25CollectiveMainloopFwdSm80ILi8ELi1ELb1EN4cute5tupleIJNS5_1CILi128EEENS7_ILi96EEES8_EEELi128ENS_6half_tEfNS_4arch4Sm80ELb0ELb1ELb1ELb1ELb0ELb0ELb1ELb1EEENS1_21CollectiveEpilogueFwdINS6_IJS8_S8_S9_EEENS6_IJNS7_ILi1EEESH_SH_EEESB_SD_Li256ELb1ELb1ELb1ELb0EEENS1_36VarlenDynamicPersistentTileSchedulerILi128ELi96ELi256ELi256ELb1ELb1ELb0ELb1ELb0ELb1EEEEEEEEEvNT_6ParamsE)
        .other          _ZN7cutlass13device_kernelIN5flash19enable_sm80_to_sm89INS1_16FlashAttnFwdSm80INS1_25CollectiveMainloopFwdSm80ILi8ELi1ELb1EN4cute5tupleIJNS5_1CILi128EEENS7_ILi96EEES8_EEELi128ENS_6half_tEfNS_4arch4Sm80ELb0ELb1ELb1ELb1ELb0ELb0ELb1ELb1EEENS1_21CollectiveEpilogueFwdINS6_IJS8_S8_S9_EEENS6_IJNS7_ILi1EEESH_SH_EEESB_SD_Li256ELb1ELb1ELb1ELb0EEENS1_36VarlenDynamicPersistentTileSchedulerILi128ELi96ELi256ELi256ELb1ELb1ELb0ELb1ELb0ELb1EEEEEEEEEvNT_6ParamsE,@"STO_CUDA_ENTRY STV_DEFAULT"
_ZN7cutlass13device_kernelIN5flash19enable_sm80_to_sm89INS1_16FlashAttnFwdSm80INS1_25CollectiveMainloopFwdSm80ILi8ELi1ELb1EN4cute5tupleIJNS5_1CILi128EEENS7_ILi96EEES8_EEELi128ENS_6half_tEfNS_4arch4Sm80ELb0ELb1ELb1ELb1ELb0ELb0ELb1ELb1EEENS1_21CollectiveEpilogueFwdINS6_IJS8_S8_S9_EEENS6_IJNS7_ILi1EEESH_SH_EEESB_SD_Li256ELb1ELb1ELb1ELb0EEENS1_36VarlenDynamicPersistentTileSchedulerILi128ELi96ELi256ELi256ELb1ELb1ELb0ELb1ELb0ELb1EEEEEEEEEvNT_6ParamsE:
[----:B------:R-:W-:Y:S01]  /*0000*/  LDC R1, c[0x0][0x28] ;  /* 0x00000a00ff017b82 */ /* 0x000fe20000000800 */
[----:B------:R-:W-:Y:S05]  /*0010*/  EXIT ;  /* 0x000000000000794d */ /* 0x000fea0003800000 */
.L_x_7:
        /* <DEDUP_REMOVED lines=14> */
.L_x_19:


//--------------------- .text._ZN7cutlass13device_kernelIN5flash19enable_sm80_to_sm89INS1_16FlashAttnFwdSm80INS1_25CollectiveMainloopFwdSm80ILi8ELi1ELb1EN4cute5tupleIJNS5_1CILi128EEENS7_ILi96EEES8_EEELi128ENS_6half_tEfNS_4arch4Sm80ELb0ELb1ELb1ELb1ELb0ELb1ELb1ELb1EEENS1_21CollectiveEpilogueFwdINS6_IJS8_S8_S9_EEENS6_IJNS7_ILi1EEESH_SH_EEESB_SD_Li256ELb1ELb1ELb1ELb0EEENS1_36VarlenDynamicPersistentTileSchedulerILi128ELi96ELi256ELi256ELb1ELb1ELb0ELb1ELb0ELb1EEEEEEEEEvNT_6ParamsE --------------------------
	.section	.text._ZN7cutlass13device_kernelIN5flash19enable_sm80_to_sm89INS1_16FlashAttnFwdSm80INS1_25CollectiveMainloopFwdSm80ILi8ELi1ELb1EN4cute5tupleIJNS5_1CILi128EEENS7_ILi96EEES8_EEELi128ENS_6half_tEfNS_4arch4Sm80ELb0ELb1ELb1ELb1ELb0ELb1ELb1ELb1EEENS1_21CollectiveEpilogueFwdINS6_IJS8_S8_S9_EEENS6_IJNS7_ILi1EEESH_SH_EEESB_SD_Li256ELb1ELb1ELb1ELb0EEENS1_36VarlenDynamicPersistentTileSchedulerILi128ELi96ELi256ELi256ELb1ELb1ELb0ELb1ELb0ELb1EEEEEEEEEvNT_6ParamsE,"ax",@progbits
	.align	128
.text._ZN7cutlass13device_kernelIN5flash19enable_sm80_to_sm89INS1_16FlashAttnFwdSm80INS1_25CollectiveMainloopFwdSm80ILi8ELi1ELb1EN4cute5tupleIJNS5_1CILi128EEENS7_ILi96EEES8_EEELi128ENS_6half_tEfNS_4arch4Sm80ELb0ELb1ELb1ELb1ELb0ELb1ELb1ELb1EEENS1_21CollectiveEpilogueFwdINS6_IJS8_S8_S9_EEENS6_IJNS7_ILi1EEESH_SH_EEESB_SD_Li256ELb1ELb1ELb1ELb0EEENS1_36VarlenDynamicPersistentTileSchedulerILi128ELi96ELi256ELi256ELb1ELb1ELb0ELb1ELb0ELb1EEEEEEEEEvNT_6ParamsE:
        .type           _ZN7cutlass13device_kernelIN5flash19enable_sm80_to_sm89INS1_16FlashAttnFwdSm80INS1_25CollectiveMainloopFwdSm80ILi8ELi1ELb1EN4cute5tupleIJNS5_1CILi128EEENS7_ILi96EEES8_EEELi128ENS_6half_tEfNS_4arch4Sm80ELb0ELb1ELb1ELb1ELb0ELb1ELb1ELb1EEENS1_21CollectiveEpilogueFwdINS6_IJS8_S8_S9_EEENS6_IJNS7_ILi1EEESH_SH_EEESB_SD_Li256ELb1ELb1ELb1ELb0EEENS1_36VarlenDynamicPersistentTileSchedulerILi128ELi96ELi256ELi256ELb1ELb1ELb0ELb1ELb0ELb1EEEEEEEEEvNT_6ParamsE,@function
        .size           _ZN7cutlass13device_kernelIN5flash19enable_sm80_to_sm89INS1_16FlashAttnFwdSm80INS1_25CollectiveMainloopFwdSm80ILi8ELi1ELb1EN4cute5tupleIJNS5_1CILi128EEENS7_ILi96EEES8_EEELi128ENS_6half_tEfNS_4arch4Sm80ELb0ELb1ELb1ELb1ELb0ELb1ELb1ELb1EEENS1_21CollectiveEpilogueFwdINS6_IJS8_S8_S9_EEENS6_IJNS7_ILi1EEESH_SH_EEESB_SD_Li256ELb1ELb1ELb1ELb0EEENS1_36VarlenDynamicPersistentTileSchedulerILi128ELi96ELi256ELi256ELb1ELb1ELb0ELb1ELb0ELb1EEEEEEEEEvNT_6ParamsE,(.L_x_20 - _ZN7cutlass13device_kernelIN5flash19enable_sm80_to_sm89INS1_16FlashAttnFwdSm80INS1_25CollectiveMainloopFwdSm80ILi8ELi1ELb1EN4cute5tupleIJNS5_1CILi128EEENS7_ILi96EEES8_EEELi128ENS_6half_tEfNS_4arch4Sm80ELb0ELb1ELb1ELb1ELb0ELb1ELb1ELb1EEENS1_21CollectiveEpilogueFwdINS6_IJS8_S8_S9_EEENS6_IJNS7_ILi1EEESH_SH_EEESB_SD_Li256ELb1ELb1ELb1ELb0EEENS1_36VarlenDynamicPersistentTileSchedulerILi128ELi96ELi256ELi256ELb1ELb1ELb0ELb1ELb0ELb1EEEEEEEEEvNT_6ParamsE)
        .other          _ZN7cutlass13device_kernelIN5flash19enable_sm80_to_sm89INS1_16FlashAttnFwdSm80INS1_25CollectiveMainloopFwdSm80ILi8ELi1ELb1EN4cute5tupleIJNS5_1CILi128EEENS7_ILi96EEES8_EEELi128ENS_6half_tEfNS_4arch4Sm80ELb0ELb1ELb1ELb1ELb0ELb1ELb1ELb1EEENS1_21CollectiveEpilogueFwdINS6_IJS8_S8_S9_EEENS6_IJNS7_ILi1EEESH_SH_EEESB_SD_Li256ELb1ELb1ELb1ELb0EEENS1_36VarlenDynamicPersistentTileSchedulerILi128ELi96ELi256ELi256ELb1ELb1ELb0ELb1ELb0ELb1EEEEEEEEEvNT_6ParamsE,@"STO_CUDA_ENTRY STV_DEFAULT"
_ZN7cutlass13device_kernelIN5flash19enable_sm80_to_sm89INS1_16FlashAttnFwdSm80INS1_25CollectiveMainloopFwdSm80ILi8ELi1ELb1EN4cute5tupleIJNS5_1CILi128EEENS7_ILi96EEES8_EEELi128ENS_6half_tEfNS_4arch4Sm80ELb0ELb1ELb1ELb1ELb0ELb1ELb1ELb1EEENS1_21CollectiveEpilogueFwdINS6_IJS8_S8_S9_EEENS6_IJNS7_ILi1EEESH_SH_EEESB_SD_Li256ELb1ELb1ELb1ELb0EEENS1_36VarlenDynamicPersistentTileSchedulerILi128ELi96ELi256ELi256ELb1ELb1ELb0ELb1ELb0ELb1EEEEEEEEEvNT_6ParamsE:
[----:B------:R-:W-:Y:S01]  /*0000*/  LDC R1, c[0x0][0x28] ;  /* 0x00000a00ff017b82 */ /* 0x000fe20000000800 */
[----:B------:R-:W-:Y:S05]  /*0010*/  EXIT ;  /* 0x000000000000794d */ /* 0x000fea0003800000 */
.L_x_8:
        /* <DEDUP_REMOVED lines=14> */
.L_x_20:


//--------------------- .text._ZN7cutlass13device_kernelIN5flash19enable_sm80_to_sm89INS1_16FlashAttnFwdSm80INS1_25CollectiveMainloopFwdSm80ILi4ELi1ELb0EN4cute5tupleIJNS5_1CILi128EEENS7_ILi64EEES8_EEELi128ENS_6half_tEfNS_4arch4Sm80ELb1ELb0ELb1ELb0ELb0ELb0ELb1ELb1EEENS1_21CollectiveEpilogueFwdINS6_IJS8_S8_S9_EEENS6_IJNS7_ILi1EEESH_SH_EEESB_SD_Li128ELb0ELb1ELb1ELb0EEENS1_30DynamicPersistentTileSchedulerILi128ELi128ELb1ELb1ELb0EEEEEEEEEvNT_6ParamsE --------------------------
	.section	.text._ZN7cutlass13device_kernelIN5flash19enable_sm80_to_sm89INS1_16FlashAttnFwdSm80INS1_25CollectiveMainloopFwdSm80ILi4ELi1ELb0EN4cute5tupleIJNS5_1CILi128EEENS7_ILi64EEES8_EEELi128ENS_6half_tEfNS_4arch4Sm80ELb1ELb0ELb1ELb0ELb0ELb0ELb1ELb1EEENS1_21CollectiveEpilogueFwdINS6_IJS8_S8_S9_EEENS6_IJNS7_ILi1EEESH_SH_EEESB_SD_Li128ELb0ELb1ELb1ELb0EEENS1_30DynamicPersistentTileSchedulerILi128ELi128ELb1ELb1ELb0EEEEEEEEEvNT_6ParamsE,"ax",@progbits
	.align	128
.text._ZN7cutlass13device_kernelIN5flash19enable_sm80_to_sm89INS1_16FlashAttnFwdSm80INS1_25CollectiveMainloopFwdSm80ILi4ELi1ELb0EN4cute5tupleIJNS5_1CILi128EEENS7_ILi64EEES8_EEELi128ENS_6half_tEfNS_4arch4Sm80ELb1ELb0ELb1ELb0ELb0ELb0ELb1ELb1EEENS1_21CollectiveEpilogueFwdINS6_IJS8_S8_S9_EEENS6_IJNS7_ILi1EEESH_SH_EEESB_SD_Li128ELb0ELb1ELb1ELb0EEENS1_30DynamicPersistentTileSchedulerILi128ELi128ELb1ELb1ELb0EEEEEEEEEvNT_6ParamsE:
        .type           _ZN7cutlass13device_kernelIN5flash19enable_sm80_to_sm89INS1_16FlashAttnFwdSm80INS1_25CollectiveMainloopFwdSm80ILi4ELi1ELb0EN4cute5tupleIJNS5_1CILi128EEENS7_ILi64EEES8_EEELi128ENS_6half_tEfNS_4arch4Sm80ELb1ELb0ELb1ELb0ELb0ELb0ELb1ELb1EEENS1_21CollectiveEpilogueFwdINS6_IJS8_S8_S9_EEENS6_IJNS7_ILi1EEESH_SH_EEESB_SD_Li128ELb0ELb1ELb1ELb0EEENS1_30DynamicPersistentTileSchedulerILi128ELi128ELb1ELb1ELb0EEEEEEEEEvNT_6ParamsE,@function
        .size           _ZN7cutlass13device_kernelIN5flash19enable_sm80_to_sm89INS1_16FlashAttnFwdSm80INS1_25CollectiveMainloopFwdSm80ILi4ELi1ELb0EN4cute5tupleIJNS5_1CILi128EEENS7_ILi64EEES8_EEELi128ENS_6half_tEfNS_4arch4Sm80ELb1ELb0ELb1ELb0ELb0ELb0ELb1ELb1EEENS1_21CollectiveEpilogueFwdINS6_IJS8_S8_S9_EEENS6_IJNS7_ILi1EEESH_SH_EEESB_SD_Li128ELb0ELb1ELb1ELb0EEENS1_30DynamicPersistentTileSchedulerILi128ELi128ELb1ELb1ELb0EEEEEEEEEvNT_6ParamsE,(.L_x_21 - _ZN7cutlass13device_kernelIN5flash19enable_sm80_to_sm89INS1_16FlashAttnFwdSm80INS1_25CollectiveMainloopFwdSm80ILi4ELi1ELb0EN4cute5tupleIJNS5_1CILi128EEENS7_ILi64EEES8_EEELi128ENS_6half_tEfNS_4arch4Sm80ELb1ELb0ELb1ELb0ELb0ELb0ELb1ELb1EEENS1_21CollectiveEpilogueFwdINS6_IJS8_S8_S9_EEENS6_IJNS7_ILi1EEESH_SH_EEESB_SD_Li128ELb0ELb1ELb1ELb0EEENS1_30DynamicPersistentTileSchedulerILi128ELi128ELb1ELb1ELb0EEEEEEEEEvNT_6ParamsE)
        .other          _ZN7cutlass13device_kernelIN5flash19enable_sm80_to_sm89INS1_16FlashAttnFwdSm80INS1_25CollectiveMainloopFwdSm80ILi4ELi1ELb0EN4cute5tupleIJNS5_1CILi128EEENS7_ILi64EEES8_EEELi128ENS_6half_tEfNS_4arch4Sm80ELb1ELb0ELb1ELb0ELb0ELb0ELb1ELb1EEENS1_21CollectiveEpilogueFwdINS6_IJS8_S8_S9_EEENS6_IJNS7_ILi1EEESH_SH_EEESB_SD_Li128ELb0ELb1ELb1ELb0EEENS1_30DynamicPersistentTileSchedulerILi128ELi128ELb1ELb1ELb0EEEEEEEEEvNT_6ParamsE,@"STO_CUDA_ENTRY STV_DEFAULT"
_ZN7cutlass13device_kernelIN5flash19enable_sm80_to_sm89INS1_16FlashAttnFwdSm80INS1_25CollectiveMainloopFwdSm80ILi4ELi1ELb0EN4cute5tupleIJNS5_1CILi128EEENS7_ILi64EEES8_EEELi128ENS_6half_tEfNS_4arch4Sm80ELb1ELb0ELb1ELb0ELb0ELb0ELb1ELb1EEENS1_21CollectiveEpilogueFwdINS6_IJS8_S8_S9_EEENS6_IJNS7_ILi1EEESH_SH_EEESB_SD_Li128ELb0ELb1ELb1ELb0EEENS1_30DynamicPersistentTileSchedulerILi128ELi128ELb1ELb1ELb0EEEEEEEEEvNT_6ParamsE:
[----:B------:R-:W-:Y:S01]  /*0000*/  LDC R1, c[0x0][0x28] ;  /* 0x00000a00ff017b82 */ /* 0x000fe20000000800 */
[----:B------:R-:W-:Y:S05]  /*0010*/  EXIT ;  /* 0x000000000000794d */ /* 0x000fea0003800000 */
.L_x_9:
        /* <DEDUP_REMOVED lines=14> */
.L_x_21:


//--------------------- .text._ZN7cutlass13device_kernelIN5flash19enable_sm80_to_sm89INS1_16FlashAttnFwdSm80INS1_25CollectiveMainloopFwdSm80ILi8ELi1ELb1EN4cute5tupleIJNS5_1CILi128EEENS7_ILi112EEES8_EEELi128ENS_6half_tEfNS_4arch4Sm80ELb1ELb0ELb1ELb1ELb0ELb0ELb1ELb1EEENS1_21CollectiveEpilogueFwdINS6_IJS8_S8_S9_EEENS6_IJNS7_ILi1EEESH_SH_EEESB_SD_Li256ELb1ELb1ELb1ELb0EEENS1_36VarlenDynamicPersistentTileSchedulerILi128ELi112ELi256ELi256ELb1ELb1ELb0ELb1ELb1ELb1EEEEEEEEEvNT_6ParamsE --------------------------
	.section	.text._ZN7cutlass13device_kernelIN5flash19enable_sm80_to_sm89INS1_16FlashAttnFwdSm80INS1_25CollectiveMainloopFwdSm80ILi8ELi1ELb1EN4cute5tupleIJNS5_1CILi128EEENS7_ILi112EEES8_EEELi128ENS_6half_tEfNS_4arch4Sm80ELb1ELb0ELb1ELb1ELb0ELb0ELb1ELb1EEENS1_21CollectiveEpilogueFwdINS6_IJS8_S8_S9_EEENS6_IJNS7_ILi1EEESH_SH_EEESB_SD_Li256ELb1ELb1ELb1ELb0EEENS1_36VarlenDynamicPersistentTileSchedulerILi128ELi112ELi256ELi256ELb1ELb1ELb0ELb1ELb1ELb1EEEEEEEEEvNT_6ParamsE,"ax",@progbits
	.align	128
.text._ZN7cutlass13device_kernelIN5flash19enable_sm80_to_sm89INS1_16FlashAttnFwdSm80INS1_25CollectiveMainloopFwdSm80ILi8ELi1ELb1EN4cute5tupleIJNS5_1CILi128EEENS7_ILi112EEES8_EEELi128ENS_6half_tEfNS_4arch4Sm80ELb1ELb0ELb1ELb1ELb0ELb0ELb1ELb1EEENS1_21CollectiveEpilogueFwdINS6_IJS8_S8_S9_EEENS6_IJNS7_ILi1EEESH_SH_EEESB_SD_Li256ELb1ELb1ELb1ELb0EEENS1_36VarlenDynamicPersistentTileSchedulerILi128ELi112ELi256ELi256ELb1ELb1ELb0ELb1ELb1ELb1EEEEEEEEEvNT_6ParamsE:
        .type           _ZN7cutlass13device_kernelIN5flash19enable_sm80_to_sm89INS1_16FlashAttnFwdSm80INS1_25CollectiveMainloopFwdSm80ILi8ELi1ELb1EN4cute5tupleIJNS5_1CILi128EEENS7_ILi112EEES8_EEELi128ENS_6half_tEfNS_4arch4Sm80ELb1ELb0ELb1ELb1ELb0ELb0ELb1ELb1EEENS1_21CollectiveEpilogueFwdINS6_IJS8_S8_S9_EEENS6_IJNS7_ILi1EEESH_SH_EEESB_SD_Li256ELb1ELb1ELb1ELb0EEENS1_36VarlenDynamicPersistentTileSchedulerILi128ELi112ELi256ELi256ELb1ELb1ELb0ELb1ELb1ELb1EEEEEEEEEvNT_6ParamsE,@function
        .size           _ZN7cutlass13device_kernelIN5flash19enable_sm80_to_sm89INS1_16FlashAttnFwdSm80INS1_25CollectiveMainloopFwdSm80ILi8ELi1ELb1EN4cute5tupleIJNS5_1CILi128EEENS7_ILi112EEES8_EEELi128ENS_6half_tEfNS_4arch4Sm80ELb1ELb0ELb1ELb1ELb0ELb0ELb1ELb1EEENS1_21CollectiveEpilogueFwdINS6_IJS8_S8_S9_EEENS6_IJNS7_ILi1EEESH_SH_EEESB_SD_Li256ELb1ELb1ELb1ELb0EEENS1_36VarlenDynamicPersistentTileSchedulerILi128ELi112ELi256ELi256ELb1ELb1ELb0ELb1ELb1ELb1EEEEEEEEEvNT_6ParamsE,(.L_x_22 - _ZN7cutlass13device_kernelIN5flash19enable_sm80_to_sm89INS1_16FlashAttnFwdSm80INS1_25CollectiveMainloopFwdSm80ILi8ELi1ELb1EN4cute5tupleIJNS5_1CILi128EEENS7_ILi112EEES8_EEELi128ENS_6half_tEfNS_4arch4Sm80ELb1ELb0ELb1ELb1ELb0ELb0ELb1ELb1EEENS1_21CollectiveEpilogueFwdINS6_IJS8_S8_S9_EEENS6_IJNS7_ILi1EEESH_SH_EEESB_SD_Li256ELb1ELb1ELb1ELb0EEENS1_36VarlenDynamicPersistentTileSchedulerILi128ELi112ELi256ELi256ELb1ELb1ELb0ELb1ELb1ELb1EEEEEEEEEvNT_6ParamsE)
        .other          _ZN7cutlass13device_kernelIN5flash19enable_sm80_to_sm89INS1_16FlashAttnFwdSm80INS1_25CollectiveMainloopFwdSm80ILi8ELi1ELb1EN4cute5tupleIJNS5_1CILi128EEENS7_ILi112EEES8_EEELi128ENS_6half_tEfNS_4arch4Sm80ELb1ELb0ELb1ELb1ELb0ELb0ELb1ELb1EEENS1_21CollectiveEpilogueFwdINS6_IJS8_S8_S9_EEENS6_IJNS7_ILi1EEESH_SH_EEESB_SD_Li256ELb1ELb1ELb1ELb0EEENS1_36VarlenDynamicPersistentTileSchedulerILi128ELi112ELi256ELi256ELb1ELb1ELb0ELb1ELb1ELb1EEEEEEEEEvNT_6ParamsE,@"STO_CUDA_ENTRY STV_DEFAULT"
_ZN7cutlass13device_kernelIN5flash19enable_sm80_to_sm89INS1_16FlashAttnFwdSm80INS1_25CollectiveMainloopFwdSm80ILi8ELi1ELb1EN4cute5tupleIJNS5_1CILi128EEENS7_ILi112EEES8_EEELi128ENS_6half_tEfNS_4arch4Sm80ELb1ELb0ELb1ELb1ELb0ELb0ELb1ELb1EEENS1_21CollectiveEpilogueFwdINS6_IJS8_S8_S9_EEENS6_IJNS7_ILi1EEESH_SH_EEESB_SD_Li256ELb1ELb1ELb1ELb0EEENS1_36VarlenDynamicPersistentTileSchedulerILi128ELi112ELi256ELi256ELb1ELb1ELb0ELb1ELb1ELb1EEEEEEEEEvNT_6ParamsE:
[----:B------:R-:W-:Y:S01]  /*0000*/  LDC R1, c[0x0][0x28] ;  /* 0x00000a00ff017b82 */ /* 0x000fe20000000800 */
[----:B------:R-:W-:Y:S05]  /*0010*/  EXIT ;  /* 0x000000000000794d */ /* 0x000fea0003800000 */
.L_x_10:
        /* <DEDUP_REMOVED lines=14> */
.L_x_22:


//--------------------- .text._ZN7cutlass13device_kernelIN5flash19enable_sm80_to_sm89INS1_16FlashAttnFwdSm80INS1_25CollectiveMainloopFwdSm80ILi8ELi1ELb1EN4cute5tupleIJNS5_1CILi128EEENS7_ILi112EEES8_EEELi128ENS_6half_tEfNS_4arch4Sm80ELb1ELb0ELb1ELb1ELb0ELb1ELb1ELb1EEENS1_21CollectiveEpilogueFwdINS6_IJS8_S8_S9_EEENS6_IJNS7_ILi1EEESH_SH_EEESB_SD_Li256ELb1ELb1ELb1ELb0EEENS1_36VarlenDynamicPersistentTileSchedulerILi128ELi112ELi256ELi256ELb1ELb1ELb0ELb1ELb1ELb1EEEEEEEEEvNT_6ParamsE --------------------------
	.section	.text._ZN7cutlass13device_kernelIN5flash19enable_sm80_to_sm89INS1_16FlashAttnFwdSm80INS1_25CollectiveMainloopFwdSm80ILi8ELi1ELb1EN4cute5tupleIJNS5_1CILi128EEENS7_ILi112EEES8_EEELi128ENS_6half_tEfNS_4arch4Sm80ELb1ELb0ELb1ELb1ELb0ELb1ELb1ELb1EEENS1_21CollectiveEpilogueFwdINS6_IJS8_S8_S9_EEENS6_IJNS7_ILi1EEESH_SH_EEESB_SD_Li256ELb1ELb1ELb1ELb0EEENS1_36VarlenDynamicPersistentTileSchedulerILi128ELi112ELi256ELi256ELb1ELb1ELb0ELb1ELb1ELb1EEEEEEEEEvNT_6ParamsE,"ax",@progbits
	.align	128
.text._ZN7cutlass13device_kernelIN5flash19enable_sm80_to_sm89INS1_16FlashAttnFwdSm80INS1_25CollectiveMainloopFwdSm80ILi8ELi1ELb1EN4cute5tupleIJNS5_1CILi128EEENS7_ILi112EEES8_EEELi128ENS_6half_tEfNS_4arch4Sm80ELb1ELb0ELb1ELb1ELb0ELb1ELb1ELb1EEENS1_21CollectiveEpilogueFwdINS6_IJS8_S8_S9_EEENS6_IJNS7_ILi1EEESH_SH_EEESB_SD_Li256ELb1ELb1ELb1ELb0EEENS1_36VarlenDynamicPersistentTileSchedulerILi128ELi112ELi256ELi256ELb1ELb1ELb0ELb1ELb1ELb1EEEEEEEEEvNT_6ParamsE:
        .type           _ZN7cutlass13device_kernelIN5flash19enable_sm80_to_sm89INS1_16FlashAttnFwdSm80INS1_25CollectiveMainloopFwdSm80ILi8ELi1ELb1EN4cute5tupleIJNS5_1CILi128EEENS7_ILi112EEES8_EEELi128ENS_6half_tEfNS_4arch4Sm80ELb1ELb0ELb1ELb1ELb0ELb1ELb1ELb1EEENS1_21CollectiveEpilogueFwdINS6_IJS8_S8_S9_EEENS6_IJNS7_ILi1EEESH_SH_EEESB_SD_Li256ELb1ELb1ELb1ELb0EEENS1_36VarlenDynamicPersistentTileSchedulerILi128ELi112ELi256ELi256ELb1ELb1ELb0ELb1ELb1ELb1EEEEEEEEEvNT_6ParamsE,@function
        .size           _ZN7cutlass13device_kernelIN5flash19enable_sm80_to_sm89INS1_16FlashAttnFwdSm80INS1_25CollectiveMainloopFwdSm80ILi8ELi1ELb1EN4cute5tupleIJNS5_1CILi128EEENS7_ILi112EEES8_EEELi128ENS_6half_tEfNS_4arch4Sm80ELb1ELb0ELb1ELb1ELb0ELb1ELb1ELb1EEENS1_21CollectiveEpilogueFwdINS6_IJS8_S8_S9_EEENS6_IJNS7_ILi1EEESH_SH_EEESB_SD_Li256ELb1ELb1ELb1ELb0EEENS1_36VarlenDynamicPersistentTileSchedulerILi128ELi112ELi256ELi256ELb1ELb1ELb0ELb1ELb1ELb1EEEEEEEEEvNT_6ParamsE,(.L_x_23 - _ZN7cutlass13device_kernelIN5flash19enable_sm80_to_sm89INS1_16FlashAttnFwdSm80INS1_25CollectiveMainloopFwdSm80ILi8ELi1ELb1EN4cute5tupleIJNS5_1CILi128EEENS7_ILi112EEES8_EEELi128ENS_6half_tEfNS_4arch4Sm80ELb1ELb0ELb1ELb1ELb0ELb1ELb1ELb1EEENS1_21CollectiveEpilogueFwdINS6_IJS8_S8_S9_EEENS6_IJNS7_ILi1EEESH_SH_EEESB_SD_Li256ELb1ELb1ELb1ELb0EEENS1_36VarlenDynamicPersistentTileSchedulerILi128ELi112ELi256ELi256ELb1ELb1ELb0ELb1ELb1ELb1EEEEEEEEEvNT_6ParamsE)
        .other          _ZN7cutlass13device_kernelIN5flash19enable_sm80_to_sm89INS1_16FlashAttnFwdSm80INS1_25CollectiveMainloopFwdSm80ILi8ELi1ELb1EN4cute5tupleIJNS5_1CILi128EEENS7_ILi112EEES8_EEELi128ENS_6half_tEfNS_4arch4Sm80ELb1ELb0ELb1ELb1ELb0ELb1ELb1ELb1EEENS1_21CollectiveEpilogueFwdINS6_IJS8_S8_S9_EEENS6_IJNS7_ILi1EEESH_SH_EEESB_SD_Li256ELb1ELb1ELb1ELb0EEENS1_36VarlenDynamicPersistentTileSchedulerILi128ELi112ELi256ELi256ELb1ELb1ELb0ELb1ELb1ELb1EEEEEEEEEvNT_6ParamsE,@"STO_CUDA_ENTRY STV_DEFAULT"
_ZN7cutlass13device_kernelIN5flash19enable_sm80_to_sm89INS1_16FlashAttnFwdSm80INS1_25CollectiveMainloopFwdSm80ILi8ELi1ELb1EN4cute5tupleIJNS5_1CILi128EEENS7_ILi112EEES8_EEELi128ENS_6half_tEfNS_4arch4Sm80ELb1ELb0ELb1ELb1ELb0ELb1ELb1ELb1EEENS1_21CollectiveEpilogueFwdINS6_IJS8_S8_S9_EEENS6_IJNS7_ILi1EEESH_SH_EEESB_SD_Li256ELb1ELb1ELb1ELb0EEENS1_36VarlenDynamicPersistentTileSchedulerILi128ELi112ELi256ELi256ELb1ELb1ELb0ELb1ELb1ELb1EEEEEEEEEvNT_6ParamsE:
[----:B------:R-:W-:Y:S01]  /*0000*/  LDC R1, c[0x0][0x28] ;  /* 0x00000a00ff017b82 */ /* 0x000fe20000000800 */
[----:B------:R-:W-:Y:S05]  /*0010*/  EXIT ;  /* 0x000000000000794d */ /* 0x000fea0003800000 */
.L_x_11:
        /* <DEDUP_REMOVED lines=14> */
.L_x_23:


//--------------------- .nv.shared.reserved.0     --------------------------
	.section	.nv.shared.reserved.0,"aw",@nobits
	.weak		__nv_reservedSMEM_offset_0_alias
	.size		__nv_reservedSMEM_offset_0_alias, 0, 0
	.other		__nv_reservedSMEM_offset_0_alias,@"STO_CUDA_RESERVED_SHARED STV_DEFAULT"
__nv_reservedSMEM_offset_0_alias:
	.zero		0


//--------------------- .nv.global                --------------------------
	.section	.nv.global,"aw",@nobits
.nv.global:
	.type		_ZN80_INTERNAL_280a4de0_44_flash_fwd_hdim128_fp16_split_softcap_sm80_cu_ee213261_34054cute1_E,@object
	.size		_ZN80_INTERNAL_280a4de0_44_flash_fwd_hdim128_fp16_split_softcap_sm80_cu_ee213261_34054cute1_E,(_ZN80_INTERNAL_280a4de0_44_flash_fwd_hdim128_fp16_split_softcap_sm80_cu_ee213261_34054cuda3std3__45__cpo6cbeginE - _ZN80_INTERNAL_280a4de0_44_flash_fwd_hdim128_fp16_split_softcap_sm80_cu_ee213261_34054cute1_E)
_ZN80_INTERNAL_280a4de0_44_flash_fwd_hdim128_fp16_split_softcap_sm80_cu_ee213261_34054cute1_E:
	.zero		1
	.type		_ZN80_INTERNAL_280a4de0_44_flash_fwd_hdim128_fp16_split_softcap_sm80_cu_ee213261_34054cuda3std3__45__cpo6cbeginE,@object
	.size		_ZN80_INTERNAL_280a4de0_44_flash_fwd_hdim128_fp16_split_softcap_sm80_cu_ee213261_34054cuda3std3__45__cpo6cbeginE,(_ZN80_INTERNAL_280a4de0_44_flash_fwd_hdim128_fp16_split_softcap_sm80_cu_ee213261_34054cuda3std3__48in_placeE - _ZN80_INTERNAL_280a4de0_44_flash_fwd_hdim128_fp16_split_softcap_sm80_cu_ee213261_34054cuda3std3__45__cpo6cbeginE)
_ZN80_INTERNAL_280a4de0_44_flash_fwd_hdim128_fp16_split_softcap_sm80_cu_ee213261_34054cuda3std3__45__cpo6cbeginE:
	.zero		1
	.type		_ZN80_INTERNAL_280a4de0_44_flash_fwd_hdim128_fp16_split_softcap_sm80_cu_ee213261_34054cuda3std3__48in_placeE,@object
	.size		_ZN80_INTERNAL_280a4de0_44_flash_fwd_hdim128_fp16_split_softcap_sm80_cu_ee213261_34054cuda3std3__48in_placeE,(_ZN80_INTERNAL_280a4de0_44_flash_fwd_hdim128_fp16_split_softcap_sm80_cu_ee213261_34054cuda3std6ranges3__45__cpo9iter_moveE - _ZN80_INTERNAL_280a4de0_44_flash_fwd_hdim128_fp16_split_softcap_sm80_cu_ee213261_34054cuda3std3__48in_placeE)
_ZN80_INTERNAL_280a4de0_44_flash_fwd_hdim128_fp16_split_softcap_sm80_cu_ee213261_34054cuda3std3__48in_placeE:
	.zero		1
	.type		_ZN80_INTERNAL_280a4de0_44_flash_fwd_hdim128_fp16_split_softcap_sm80_cu_ee213261_34054cuda3std6ranges3__45__cpo9iter_moveE,@object
	.size		_ZN80_INTERNAL_280a4de0_44_flash_fwd_hdim128_fp16_split_softcap_sm80_cu_ee213261_34054cuda3std6ranges3__45__cpo9iter_moveE,(_ZN80_INTERNAL_280a4de0_44_flash_fwd_hdim128_fp16_split_softcap_sm80_cu_ee213261_34054cuda3std3__45__cpo5beginE - _ZN80_INTERNAL_280a4de0_44_flash_fwd_hdim128_fp16_split_softcap_sm80_cu_ee213261_34054cuda3std6ranges3__45__cpo9iter_moveE)
_ZN80_INTERNAL_280a4de0_44_flash_fwd_hdim128_fp16_split_softcap_sm80_cu_ee213261_34054cuda3std6ranges3__45__cpo9iter_moveE:
	.zero		1
	.type		_ZN80_INTERNAL_280a4de0_44_flash_fwd_hdim128_fp16_split_softcap_sm80_cu_ee213261_34054cuda3std3__45__cpo5beginE,@object
	.size		_ZN80_INTERNAL_280a4de0_44_flash_fwd_hdim128_fp16_split_softcap_sm80_cu_ee213261_34054cuda3std3__45__cpo5beginE,(_ZN80_INTERNAL_280a4de0_44_flash_fwd_hdim128_fp16_split_softcap_sm80_cu_ee213261_34054cuda3std3__482_GLOBAL__N__280a4de0_44_flash_fwd_hdim128_fp16_split_softcap_sm80_cu_ee213261_34056ignoreE - _ZN80_INTERNAL_280a4de0_44_flash_fwd_hdim128_fp16_split_softcap_sm80_cu_ee213261_34054cuda3std3__45__cpo5beginE)
_ZN80_INTERNAL_280a4de0_44_flash_fwd_hdim128_fp16_split_softcap_sm80_cu_ee213261_34054cuda3std3__45__cpo5beginE:
	.zero		1
	.type		_ZN80_INTERNAL_280a4de0_44_flash_fwd_hdim128_fp16_split_softcap_sm80_cu_ee213261_34054cuda3std3__482_GLOBAL__N__280a4de0_44_flash_fwd_hdim128_fp16_split_softcap_sm80_cu_ee213261_34056ignoreE,@object
	.size		_ZN80_INTERNAL_280a4de0_44_flash_fwd_hdim128_fp16_split_softcap_sm80_cu_ee213261_34054cuda3std3__482_GLOBAL__N__280a4de0_44_flash_fwd_hdim128_fp16_split_softcap_sm80_cu_ee213261_34056ignoreE,(_ZN80_INTERNAL_280a4de0_44_flash_fwd_hdim128_fp16_split_softcap_sm80_cu_ee213261_34054cute7productE - _ZN80_INTERNAL_280a4de0_44_flash_fwd_hdim128_fp16_split_softcap_sm80_cu_ee213261_34054cuda3std3__482_GLOBAL__N__280a4de0_44_flash_fwd_hdim128_fp16_split_softcap_sm80_cu_ee213261_34056ignoreE)
_ZN80_INTERNAL_280a4de0_44_flash_fwd_hdim128_fp16_split_softcap_sm80_cu_ee213261_34054cuda3std3__482_GLOBAL__N__280a4de0_44_flash_fwd_hdim128_fp16_split_softcap_sm80_cu_ee213261_34056ignoreE:
	.zero		1
	.type		_ZN80_INTERNAL_280a4de0_44_flash_fwd_hdim128_fp16_split_softcap_sm80_cu_ee213261_34054cute7productE,@object
	.size		_ZN80_INTERNAL_280a4de0_44_flash_fwd_hdim128_fp16_split_softcap_sm80_cu_ee213261_34054cute7productE,(_ZN80_INTERNAL_280a4de0_44_flash_fwd_hdim128_fp16_split_softcap_sm80_cu_ee213261_34054cuda3std3__45__cpo3endE - _ZN80_INTERNAL_280a4de0_44_flash_fwd_hdim128_fp16_split_softcap_sm80_cu_ee213261_34054cute7productE)
_ZN80_INTERNAL_280a4de0_44_flash_fwd_hdim128_fp16_split_softcap_sm80_cu_ee213261_34054cute7productE:
	.zero		1
	.type		_ZN80_INTERNAL_280a4de0_44_flash_fwd_hdim128_fp16_split_softcap_sm80_cu_ee213261_34054cuda3std3__45__cpo3endE,@object
	.size		_ZN80_INTERNAL_280a4de0_44_flash_fwd_hdim128_fp16_split_softcap_sm80_cu_ee213261_34054cuda3std3__45__cpo3endE,(_ZN80_INTERNAL_280a4de0_44_flash_fwd_hdim128_fp16_split_softcap_sm80_cu_ee213261_34054cuda3std3__419piecewise_constructE - _ZN80_INTERNAL_280a4de0_44_flash_fwd_hdim128_fp16_split_softcap_sm80_cu_ee213261_34054cuda3std3__45__cpo3endE)
_ZN80_INTERNAL_280a4de0_44_flash_fwd_hdim128_fp16_split_softcap_sm80_cu_ee213261_34054cuda3std3__45__cpo3endE:
	.zero		1
	.type		_ZN80_INTERNAL_280a4de0_44_flash_fwd_hdim128_fp16_split_softcap_sm80_cu_ee213261_34054cuda3std3__419piecewise_constructE,@object
	.size		_ZN80_INTERNAL_280a4de0_44_flash_fwd_hdim128_fp16_split_softcap_sm80_cu_ee213261_34054cuda3std3__419piecewise_constructE,(_ZN80_INTERNAL_280a4de0_44_flash_fwd_hdim128_fp16_split_softcap_sm80_cu_ee213261_34054cuda3std3__45__cpo4cendE - _ZN80_INTERNAL_280a4de0_44_flash_fwd_hdim128_fp16_split_softcap_sm80_cu_ee213261_34054cuda3std3__419piecewise_constructE)
_ZN80_INTERNAL_280a4de0_44_flash_fwd_hdim128_fp16_split_softcap_sm80_cu_ee213261_34054cuda3std3__419piecewise_constructE:
	.zero		1
	.type		_ZN80_INTERNAL_280a4de0_44_flash_fwd_hdim128_fp16_split_softcap_sm80_cu_ee213261_34054cuda3std3__45__cpo4cendE,@object
	.size		_ZN80_INTERNAL_280a4de0_44_flash_fwd_hdim128_fp16_split_softcap_sm80_cu_ee213261_34054cuda3std3__45__cpo4cendE,(_ZN80_INTERNAL_280a4de0_44_flash_fwd_hdim128_fp16_split_softcap_sm80_cu_ee213261_34054cuda3std6ranges3__45__cpo4swapE - _ZN80_INTERNAL_280a4de0_44_flash_fwd_hdim128_fp16_split_softcap_sm80_cu_ee213261_34054cuda3std3__45__cpo4cendE)
_ZN80_INTERNAL_280a4de0_44_flash_fwd_hdim128_fp16_split_softcap_sm80_cu_ee213261_34054cuda3std3__45__cpo4cendE:
	.zero		1
	.type		_ZN80_INTERNAL_280a4de0_44_flash_fwd_hdim128_fp16_split_softcap_sm80_cu_ee213261_34054cuda3std6ranges3__45__cpo4swapE,@object
	.size		_ZN80_INTERNAL_280a4de0_44_flash_fwd_hdim128_fp16_split_softcap_sm80_cu_ee213261_34054cuda3std6ranges3__45__cpo4swapE,(.L_7 - _ZN80_INTERNAL_280a4de0_44_flash_fwd_hdim128_fp16_split_softcap_sm80_cu_ee213261_34054cuda3std6ranges3__45__cpo4swapE)
_ZN80_INTERNAL_280a4de0_44_flash_fwd_hdim128_fp16_split_softcap_sm80_cu_ee213261_34054cuda3std6ranges3__45__cpo4swapE:
	.zero		1
.L_7:


//--------------------- .nv.constant0._ZN7cutlass13device_kernelIN5flash19enable_sm80_to_sm89INS1_16FlashAttnFwdSm80INS1_25CollectiveMainloopFwdSm80ILi8ELi1ELb1EN4cute5tupleIJNS5_1CILi128EEES8_S8_EEELi128ENS_6half_tEfNS_4arch4Sm80ELb0ELb0ELb1ELb0ELb0ELb0ELb1ELb1EEENS1_21CollectiveEpilogueFwdIS9_NS6_IJNS7_ILi1EEESF_SF_EEESA_SC_Li256ELb0ELb1ELb1ELb0EEENS1_19SingleTileSchedulerILb0ELb1ELb1ELi128EEEEEEEEEvNT_6ParamsE --------------------------
	.section	.nv.constant0._ZN7cutlass13device_kernelIN5flash19enable_sm80_to_sm89INS1_16FlashAttnFwdSm80INS1_25CollectiveMainloopFwdSm80ILi8ELi1ELb1EN4cute5tupleIJNS5_1CILi128EEES8_S8_EEELi128ENS_6half_tEfNS_4arch4Sm80ELb0ELb0ELb1ELb0ELb0ELb0ELb1ELb1EEENS1_21CollectiveEpilogueFwdIS9_NS6_IJNS7_ILi1EEESF_SF_EEESA_SC_Li256ELb0ELb1ELb1ELb0EEENS1_19SingleTileSchedulerILb0ELb1ELb1ELi128EEEEEEEEEvNT_6ParamsE,"a",@progbits
	.sectionflags	@""
	.align	4
.nv.constant0._ZN7cutlass13device_kernelIN5flash19enable_sm80_to_sm89INS1_16FlashAttnFwdSm80INS1_25CollectiveMainloopFwdSm80ILi8ELi1ELb1EN4cute5tupleIJNS5_1CILi128EEES8_S8_EEELi128ENS_6half_tEfNS_4arch4Sm80ELb0ELb0ELb1ELb0ELb0ELb0ELb1ELb1EEENS1_21CollectiveEpilogueFwdIS9_NS6_IJNS7_ILi1EEESF_SF_EEESA_SC_Li256ELb0ELb1ELb1ELb0EEENS1_19SingleTileSchedulerILb0ELb1ELb1ELi128EEEEEEEEEvNT_6ParamsE:
	.zero		1576


//--------------------- .nv.constant0._ZN7cutlass13device_kernelIN5flash19enable_sm80_to_sm89INS1_16FlashAttnFwdSm80INS1_25CollectiveMainloopFwdSm80ILi8ELi1ELb1EN4cute5tupleIJNS5_1CILi128EEENS7_ILi96EEES8_EEELi128ENS_6half_tEfNS_4arch4Sm80ELb0ELb1ELb1ELb0ELb0ELb0ELb1ELb1EEENS1_21CollectiveEpilogueFwdINS6_IJS8_S8_S9_EEENS6_IJNS7_ILi1EEESH_SH_EEESB_SD_Li256ELb0ELb1ELb1ELb0EEENS1_19SingleTileSchedulerILb0ELb1ELb1ELi128EEEEEEEEEvNT_6ParamsE --------------------------
	.section	.nv.constant0._ZN7cutlass13device_kernelIN5flash19enable_sm80_to_sm89INS1_16FlashAttnFwdSm80INS1_25CollectiveMainloopFwdSm80ILi8ELi1ELb1EN4cute5tupleIJNS5_1CILi128EEENS7_ILi96EEES8_EEELi128ENS_6half_tEfNS_4arch4Sm80ELb0ELb1ELb1ELb0ELb0ELb0ELb1ELb1EEENS1_21CollectiveEpilogueFwdINS6_IJS8_S8_S9_EEENS6_IJNS7_ILi1EEESH_SH_EEESB_SD_Li256ELb0ELb1ELb1ELb0EEENS1_19SingleTileSchedulerILb0ELb1ELb1ELi128EEEEEEEEEvNT_6ParamsE,"a",@progbits
	.sectionflags	@""
	.align	4
.nv.constant0._ZN7cutlass13device_kernelIN5flash19enable_sm80_to_sm89INS1_16FlashAttnFwdSm80INS1_25CollectiveMainloopFwdSm80ILi8ELi1ELb1EN4cute5tupleIJNS5_1CILi128EEENS7_ILi96EEES8_EEELi128ENS_6half_tEfNS_4arch4Sm80ELb0ELb1ELb1ELb0ELb0ELb0ELb1ELb1EEENS1_21CollectiveEpilogueFwdINS6_IJS8_S8_S9_EEENS6_IJNS7_ILi1EEESH_SH_EEESB_SD_Li256ELb0ELb1ELb1ELb0EEENS1_19SingleTileSchedulerILb0ELb1ELb1ELi128EEEEEEEEEvNT_6ParamsE:
	.zero		1576


//--------------------- .nv.constant0._ZN7cutlass13device_kernelIN5flash19enable_sm80_to_sm89INS1_16FlashAttnFwdSm80INS1_25CollectiveMainloopFwdSm80ILi8ELi1ELb1EN4cute5tupleIJNS5_1CILi128EEES8_S8_EEELi128ENS_6half_tEfNS_4arch4Sm80ELb1ELb0ELb1ELb0ELb0ELb0ELb1ELb1EEENS1_21CollectiveEpilogueFwdIS9_NS6_IJNS7_ILi1EEESF_SF_EEESA_SC_Li256ELb0ELb1ELb1ELb0EEENS1_30DynamicPersistentTileSchedulerILi256ELi256ELb1ELb1ELb0EEEEEEEEEvNT_6ParamsE --------------------------
	.section	.nv.constant0._ZN7cutlass13device_kernelIN5flash19enable_sm80_to_sm89INS1_16FlashAttnFwdSm80INS1_25CollectiveMainloopFwdSm80ILi8ELi1ELb1EN4cute5tupleIJNS5_1CILi128EEES8_S8_EEELi128ENS_6half_tEfNS_4arch4Sm80ELb1ELb0ELb1ELb0ELb0ELb0ELb1ELb1EEENS1_21CollectiveEpilogueFwdIS9_NS6_IJNS7_ILi1EEESF_SF_EEESA_SC_Li256ELb0ELb1ELb1ELb0EEENS1_30DynamicPersistentTileSchedulerILi256ELi256ELb1ELb1ELb0EEEEEEEEEvNT_6ParamsE,"a",@progbits
	.sectionflags	@""
	.align	4
.nv.constant0._ZN7cutlass13device_kernelIN5flash19enable_sm80_to_sm89INS1_16FlashAttnFwdSm80INS1_25CollectiveMainloopFwdSm80ILi8ELi1ELb1EN4cute5tupleIJNS5_1CILi128EEES8_S8_EEELi128ENS_6half_tEfNS_4arch4Sm80ELb1ELb0ELb1ELb0ELb0ELb0ELb1ELb1EEENS1_21CollectiveEpilogueFwdIS9_NS6_IJNS7_ILi1EEESF_SF_EEESA_SC_Li256ELb0ELb1ELb1ELb0EEENS1_30DynamicPersistentTileSchedulerILi256ELi256ELb1ELb1ELb0EEEEEEEEEvNT_6ParamsE:
	.zero		1592


//--------------------- .nv.constant0._ZN7cutlass13device_kernelIN5flash19enable_sm80_to_sm89INS1_16FlashAttnFwdSm80INS1_25CollectiveMainloopFwdSm80ILi4ELi1ELb0EN4cute5tupleIJNS5_1CILi128EEENS7_ILi64EEES8_EEELi128ENS_6half_tEfNS_4arch4Sm80ELb0ELb0ELb1ELb0ELb0ELb0ELb1ELb1EEENS1_21CollectiveEpilogueFwdINS6_IJS8_S8_S9_EEENS6_IJNS7_ILi1EEESH_SH_EEESB_SD_Li128ELb0ELb1ELb1ELb0EEENS1_19SingleTileSchedulerILb0ELb1ELb1ELi128EEEEEEEEEvNT_6ParamsE --------------------------
	.section	.nv.constant0._ZN7cutlass13device_kernelIN5flash19enable_sm80_to_sm89INS1_16FlashAttnFwdSm80INS1_25CollectiveMainloopFwdSm80ILi4ELi1ELb0EN4cute5tupleIJNS5_1CILi128EEENS7_ILi64EEES8_EEELi128ENS_6half_tEfNS_4arch4Sm80ELb0ELb0ELb1ELb0ELb0ELb0ELb1ELb1EEENS1_21CollectiveEpilogueFwdINS6_IJS8_S8_S9_EEENS6_IJNS7_ILi1EEESH_SH_EEESB_SD_Li128ELb0ELb1ELb1ELb0EEENS1_19SingleTileSchedulerILb0ELb1ELb1ELi128EEEEEEEEEvNT_6ParamsE,"a",@progbits
	.sectionflags	@""
	.align	4
.nv.constant0._ZN7cutlass13device_kernelIN5flash19enable_sm80_to_sm89INS1_16FlashAttnFwdSm80INS1_25CollectiveMainloopFwdSm80ILi4ELi1ELb0EN4cute5tupleIJNS5_1CILi128EEENS7_ILi64EEES8_EEELi128ENS_6half_tEfNS_4arch4Sm80ELb0ELb0ELb1ELb0ELb0ELb0ELb1ELb1EEENS1_21CollectiveEpilogueFwdINS6_IJS8_S8_S9_EEENS6_IJNS7_ILi1EEESH_SH_EEESB_SD_Li128ELb0ELb1ELb1ELb0EEENS1_19SingleTileSchedulerILb0ELb1ELb1ELi128EEEEEEEEEvNT_6ParamsE:
	.zero		1576


//--------------------- .nv.constant0._ZN7cutlass13device_kernelIN5flash19enable_sm80_to_sm89INS1_16FlashAttnFwdSm80INS1_25CollectiveMainloopFwdSm80ILi8ELi1ELb1EN4cute5tupleIJNS5_1CILi128EEENS7_ILi112EEES8_EEELi128ENS_6half_tEfNS_4arch4Sm80ELb0ELb0ELb1ELb1ELb0ELb0ELb1ELb1EEENS1_21CollectiveEpilogueFwdINS6_IJS8_S8_S9_EEENS6_IJNS7_ILi1EEESH_SH_EEESB_SD_Li256ELb1ELb1ELb1ELb0EEENS1_36VarlenDynamicPersistentTileSchedulerILi128ELi112ELi256ELi256ELb1ELb1ELb0ELb0ELb1ELb1EEEEEEEEEvNT_6ParamsE --------------------------
	.section	.nv.constant0._ZN7cutlass13device_kernelIN5flash19enable_sm80_to_sm89INS1_16FlashAttnFwdSm80INS1_25CollectiveMainloopFwdSm80ILi8ELi1ELb1EN4cute5tupleIJNS5_1CILi128EEENS7_ILi112EEES8_EEELi128ENS_6half_tEfNS_4arch4Sm80ELb0ELb0ELb1ELb1ELb0ELb0ELb1ELb1EEENS1_21CollectiveEpilogueFwdINS6_IJS8_S8_S9_EEENS6_IJNS7_ILi1EEESH_SH_EEESB_SD_Li256ELb1ELb1ELb1ELb0EEENS1_36VarlenDynamicPersistentTileSchedulerILi128ELi112ELi256ELi256ELb1ELb1ELb0ELb0ELb1ELb1EEEEEEEEEvNT_6ParamsE,"a",@progbits
	.sectionflags	@""
	.align	4
.nv.constant0._ZN7cutlass13device_kernelIN5flash19enable_sm80_to_sm89INS1_16FlashAttnFwdSm80INS1_25CollectiveMainloopFwdSm80ILi8ELi1ELb1EN4cute5tupleIJNS5_1CILi128EEENS7_ILi112EEES8_EEELi128ENS_6half_tEfNS_4arch4Sm80ELb0ELb0ELb1ELb1ELb0ELb0ELb1ELb1EEENS1_21CollectiveEpilogueFwdINS6_IJS8_S8_S9_EEENS6_IJNS7_ILi1EEESH_SH_EEESB_SD_Li256ELb1ELb1ELb1ELb0EEENS1_36VarlenDynamicPersistentTileSchedulerILi128ELi112ELi256ELi256ELb1ELb1ELb0ELb0ELb1ELb1EEEEEEEEEvNT_6ParamsE:
	.zero		1608


//--------------------- .nv.constant0._ZN7cutlass13device_kernelIN5flash19enable_sm80_to_sm89INS1_16FlashAttnFwdSm80INS1_25CollectiveMainloopFwdSm80ILi8ELi1ELb1EN4cute5tupleIJNS5_1CILi128EEENS7_ILi112EEES8_EEELi128ENS_6half_tEfNS_4arch4Sm80ELb0ELb0ELb1ELb1ELb0ELb1ELb1ELb1EEENS1_21CollectiveEpilogueFwdINS6_IJS8_S8_S9_EEENS6_IJNS7_ILi1EEESH_SH_EEESB_SD_Li256ELb1ELb1ELb1ELb0EEENS1_36VarlenDynamicPersistentTileSchedulerILi128ELi112ELi256ELi256ELb1ELb1ELb0ELb0ELb1ELb1EEEEEEEEEvNT_6ParamsE --------------------------
	.section	.nv.constant0._ZN7cutlass13device_kernelIN5flash19enable_sm80_to_sm89INS1_16FlashAttnFwdSm80INS1_25CollectiveMainloopFwdSm80ILi8ELi1ELb1EN4cute5tupleIJNS5_1CILi128EEENS7_ILi112EEES8_EEELi128ENS_6half_tEfNS_4arch4Sm80ELb0ELb0ELb1ELb1ELb0ELb1ELb1ELb1EEENS1_21CollectiveEpilogueFwdINS6_IJS8_S8_S9_EEENS6_IJNS7_ILi1EEESH_SH_EEESB_SD_Li256ELb1ELb1ELb1ELb0EEENS1_36VarlenDynamicPersistentTileSchedulerILi128ELi112ELi256ELi256ELb1ELb1ELb0ELb0ELb1ELb1EEEEEEEEEvNT_6ParamsE,"a",@progbits
	.sectionflags	@""
	.align	4
.nv.constant0._ZN7cutlass13device_kernelIN5flash19enable_sm80_to_sm89INS1_16FlashAttnFwdSm80INS1_25CollectiveMainloopFwdSm80ILi8ELi1ELb1EN4cute5tupleIJNS5_1CILi128EEENS7_ILi112EEES8_EEELi128ENS_6half_tEfNS_4arch4Sm80ELb0ELb0ELb1ELb1ELb0ELb1ELb1ELb1EEENS1_21CollectiveEpilogueFwdINS6_IJS8_S8_S9_EEENS6_IJNS7_ILi1EEESH_SH_EEESB_SD_Li256ELb1ELb1ELb1ELb0EEENS1_36VarlenDynamicPersistentTileSchedulerILi128ELi112ELi256ELi256ELb1ELb1ELb0ELb0ELb1ELb1EEEEEEEEEvNT_6ParamsE:
	.zero		1608


//--------------------- .nv.constant0._ZN7cutlass13device_kernelIN5flash19enable_sm80_to_sm89INS1_16FlashAttnFwdSm80INS1_25CollectiveMainloopFwdSm80ILi4ELi1ELb0EN4cute5tupleIJNS5_1CILi128EEENS7_ILi48EEES8_EEELi128ENS_6half_tEfNS_4arch4Sm80ELb0ELb1ELb1ELb0ELb0ELb0ELb1ELb1EEENS1_21CollectiveEpilogueFwdINS6_IJS8_S8_S9_EEENS6_IJNS7_ILi1EEESH_SH_EEESB_SD_Li128ELb0ELb1ELb1ELb0EEENS1_19SingleTileSchedulerILb0ELb1ELb1ELi128EEEEEEEEEvNT_6ParamsE --------------------------
	.section	.nv.constant0._ZN7cutlass13device_kernelIN5flash19enable_sm80_to_sm89INS1_16FlashAttnFwdSm80INS1_25CollectiveMainloopFwdSm80ILi4ELi1ELb0EN4cute5tupleIJNS5_1CILi128EEENS7_ILi48EEES8_EEELi128ENS_6half_tEfNS_4arch4Sm80ELb0ELb1ELb1ELb0ELb0ELb0ELb1ELb1EEENS1_21CollectiveEpilogueFwdINS6_IJS8_S8_S9_EEENS6_IJNS7_ILi1EEESH_SH_EEESB_SD_Li128ELb0ELb1ELb1ELb0EEENS1_19SingleTileSchedulerILb0ELb1ELb1ELi128EEEEEEEEEvNT_6ParamsE,"a",@progbits
	.sectionflags	@""
	.align	4
.nv.constant0._ZN7cutlass13device_kernelIN5flash19enable_sm80_to_sm89INS1_16FlashAttnFwdSm80INS1_25CollectiveMainloopFwdSm80ILi4ELi1ELb0EN4cute5tupleIJNS5_1CILi128EEENS7_ILi48EEES8_EEELi128ENS_6half_tEfNS_4arch4Sm80ELb0ELb1ELb1ELb0ELb0ELb0ELb1ELb1EEENS1_21CollectiveEpilogueFwdINS6_IJS8_S8_S9_EEENS6_IJNS7_ILi1EEESH_SH_EEESB_SD_Li128ELb0ELb1ELb1ELb0EEENS1_19SingleTileSchedulerILb0ELb1ELb1ELi128EEEEEEEEEvNT_6ParamsE:
	.zero		1576


//--------------------- .nv.constant0._ZN7cutlass13device_kernelIN5flash19enable_sm80_to_sm89INS1_16FlashAttnFwdSm80INS1_25CollectiveMainloopFwdSm80ILi8ELi1ELb1EN4cute5tupleIJNS5_1CILi128EEENS7_ILi96EEES8_EEELi128ENS_6half_tEfNS_4arch4Sm80ELb0ELb1ELb1ELb1ELb0ELb0ELb1ELb1EEENS1_21CollectiveEpilogueFwdINS6_IJS8_S8_S9_EEENS6_IJNS7_ILi1EEESH_SH_EEESB_SD_Li256ELb1ELb1ELb1ELb0EEENS1_36VarlenDynamicPersistentTileSchedulerILi128ELi96ELi256ELi256ELb1ELb1ELb0ELb1ELb0ELb1EEEEEEEEEvNT_6ParamsE --------------------------
	.section	.nv.constant0._ZN7cutlass13device_kernelIN5flash19enable_sm80_to_sm89INS1_16FlashAttnFwdSm80INS1_25CollectiveMainloopFwdSm80ILi8ELi1ELb1EN4cute5tupleIJNS5_1CILi128EEENS7_ILi96EEES8_EEELi128ENS_6half_tEfNS_4arch4Sm80ELb0ELb1ELb1ELb1ELb0ELb0ELb1ELb1EEENS1_21CollectiveEpilogueFwdINS6_IJS8_S8_S9_EEENS6_IJNS7_ILi1EEESH_SH_EEESB_SD_Li256ELb1ELb1ELb1ELb0EEENS1_36VarlenDynamicPersistentTileSchedulerILi128ELi96ELi256ELi256ELb1ELb1ELb0ELb1ELb0ELb1EEEEEEEEEvNT_6ParamsE,"a",@progbits
	.sectionflags	@""
	.align	4
.nv.constant0._ZN7cutlass13device_kernelIN5flash19enable_sm80_to_sm89INS1_16FlashAttnFwdSm80INS1_25CollectiveMainloopFwdSm80ILi8ELi1ELb1EN4cute5tupleIJNS5_1CILi128EEENS7_ILi96EEES8_EEELi128ENS_6half_tEfNS_4arch4Sm80ELb0ELb1ELb1ELb1ELb0ELb0ELb1ELb1EEENS1_21CollectiveEpilogueFwdINS6_IJS8_S8_S9_EEENS6_IJNS7_ILi1EEESH_SH_EEESB_SD_Li256ELb1ELb1ELb1ELb0EEENS1_36VarlenDynamicPersistentTileSchedulerILi128ELi96ELi256ELi256ELb1ELb1ELb0ELb1ELb0ELb1EEEEEEEEEvNT_6ParamsE:
	.zero		1608


//--------------------- .nv.constant0._ZN7cutlass13device_kernelIN5flash19enable_sm80_to_sm89INS1_16FlashAttnFwdSm80INS1_25CollectiveMainloopFwdSm80ILi8ELi1ELb1EN4cute5tupleIJNS5_1CILi128EEENS7_ILi96EEES8_EEELi128ENS_6half_tEfNS_4arch4Sm80ELb0ELb1ELb1ELb1ELb0ELb1ELb1ELb1EEENS1_21CollectiveEpilogueFwdINS6_IJS8_S8_S9_EEENS6_IJNS7_ILi1EEESH_SH_EEESB_SD_Li256ELb1ELb1ELb1ELb0EEENS1_36VarlenDynamicPersistentTileSchedulerILi128ELi96ELi256ELi256ELb1ELb1ELb0ELb1ELb0ELb1EEEEEEEEEvNT_6ParamsE --------------------------
	.section	.nv.constant0._ZN7cutlass13device_kernelIN5flash19enable_sm80_to_sm89INS1_16FlashAttnFwdSm80INS1_25CollectiveMainloopFwdSm80ILi8ELi1ELb1EN4cute5tupleIJNS5_1CILi128EEENS7_ILi96EEES8_EEELi128ENS_6half_tEfNS_4arch4Sm80ELb0ELb1ELb1ELb1ELb0ELb1ELb1ELb1EEENS1_21CollectiveEpilogueFwdINS6_IJS8_S8_S9_EEENS6_IJNS7_ILi1EEESH_SH_EEESB_SD_Li256ELb1ELb1ELb1ELb0EEENS1_36VarlenDynamicPersistentTileSchedulerILi128ELi96ELi256ELi256ELb1ELb1ELb0ELb1ELb0ELb1EEEEEEEEEvNT_6ParamsE,"a",@progbits
	.sectionflags	@""
	.align	4
.nv.constant0._ZN7cutlass13device_kernelIN5flash19enable_sm80_to_sm89INS1_16FlashAttnFwdSm80INS1_25CollectiveMainloopFwdSm80ILi8ELi1ELb1EN4cute5tupleIJNS5_1CILi128EEENS7_ILi96EEES8_EEELi128ENS_6half_tEfNS_4arch4Sm80ELb0ELb1ELb1ELb1ELb0ELb1ELb1ELb1EEENS1_21CollectiveEpilogueFwdINS6_IJS8_S8_S9_EEENS6_IJNS7_ILi1EEESH_SH_EEESB_SD_Li256ELb1ELb1ELb1ELb0EEENS1_36VarlenDynamicPersistentTileSchedulerILi128ELi96ELi256ELi256ELb1ELb1ELb0ELb1ELb0ELb1EEEEEEEEEvNT_6ParamsE:
	.zero		1608


//--------------------- .nv.constant0._ZN7cutlass13device_kernelIN5flash19enable_sm80_to_sm89INS1_16FlashAttnFwdSm80INS1_25CollectiveMainloopFwdSm80ILi4ELi1ELb0EN4cute5tupleIJNS5_1CILi128EEENS7_ILi64EEES8_EEELi128ENS_6half_tEfNS_4arch4Sm80ELb1ELb0ELb1ELb0ELb0ELb0ELb1ELb1EEENS1_21CollectiveEpilogueFwdINS6_IJS8_S8_S9_EEENS6_IJNS7_ILi1EEESH_SH_EEESB_SD_Li128ELb0ELb1ELb1ELb0EEENS1_30DynamicPersistentTileSchedulerILi128ELi128ELb1ELb1ELb0EEEEEEEEEvNT_6ParamsE --------------------------
	.section	.nv.constant0._ZN7cutlass13device_kernelIN5flash19enable_sm80_to_sm89INS1_16FlashAttnFwdSm80INS1_25CollectiveMainloopFwdSm80ILi4ELi1ELb0EN4cute5tupleIJNS5_1CILi128EEENS7_ILi64EEES8_EEELi128ENS_6half_tEfNS_4arch4Sm80ELb1ELb0ELb1ELb0ELb0ELb0ELb1ELb1EEENS1_21CollectiveEpilogueFwdINS6_IJS8_S8_S9_EEENS6_IJNS7_ILi1EEESH_SH_EEESB_SD_Li128ELb0ELb1ELb1ELb0EEENS1_30DynamicPersistentTileSchedulerILi128ELi128ELb1ELb1ELb0EEEEEEEEEvNT_6ParamsE,"a",@progbits
	.sectionflags	@""
	.align	4
.nv.constant0._ZN7cutlass13device_kernelIN5flash19enable_sm80_to_sm89INS1_16FlashAttnFwdSm80INS1_25CollectiveMainloopFwdSm80ILi4ELi1ELb0EN4cute5tupleIJNS5_1CILi128EEENS7_ILi64EEES8_EEELi128ENS_6half_tEfNS_4arch4Sm80ELb1ELb0ELb1ELb0ELb0ELb0ELb1ELb1EEENS1_21CollectiveEpilogueFwdINS6_IJS8_S8_S9_EEENS6_IJNS7_ILi1EEESH_SH_EEESB_SD_Li128ELb0ELb1ELb1ELb0EEENS1_30DynamicPersistentTileSchedulerILi128ELi128ELb1ELb1ELb0EEEEEEEEEvNT_6ParamsE:
	.zero		1592


//--------------------- .nv.constant0._ZN7cutlass13device_kernelIN5flash19enable_sm80_to_sm89INS1_16FlashAttnFwdSm80INS1_25CollectiveMainloopFwdSm80ILi8ELi1ELb1EN4cute5tupleIJNS5_1CILi128EEENS7_ILi112EEES8_EEELi128ENS_6half_tEfNS_4arch4Sm80ELb1ELb0ELb1ELb1ELb0ELb0ELb1ELb1EEENS1_21CollectiveEpilogueFwdINS6_IJS8_S8_S9_EEENS6_IJNS7_ILi1EEESH_SH_EEESB_SD_Li256ELb1ELb1ELb1ELb0EEENS1_36VarlenDynamicPersistentTileSchedulerILi128ELi112ELi256ELi256ELb1ELb1ELb0ELb1ELb1ELb1EEEEEEEEEvNT_6ParamsE --------------------------
	.section	.nv.constant0._ZN7cutlass13device_kernelIN5flash19enable_sm80_to_sm89INS1_16FlashAttnFwdSm80INS1_25CollectiveMainloopFwdSm80ILi8ELi1ELb1EN4cute5tupleIJNS5_1CILi128EEENS7_ILi112EEES8_EEELi128ENS_6half_tEfNS_4arch4Sm80ELb1ELb0ELb1ELb1ELb0ELb0ELb1ELb1EEENS1_21CollectiveEpilogueFwdINS6_IJS8_S8_S9_EEENS6_IJNS7_ILi1EEESH_SH_EEESB_SD_Li256ELb1ELb1ELb1ELb0EEENS1_36VarlenDynamicPersistentTileSchedulerILi128ELi112ELi256ELi256ELb1ELb1ELb0ELb1ELb1ELb1EEEEEEEEEvNT_6ParamsE,"a",@progbits
	.sectionflags	@""
	.align	4
.nv.constant0._ZN7cutlass13device_kernelIN5flash19enable_sm80_to_sm89INS1_16FlashAttnFwdSm80INS1_25CollectiveMainloopFwdSm80ILi8ELi1ELb1EN4cute5tupleIJNS5_1CILi128EEENS7_ILi112EEES8_EEELi128ENS_6half_tEfNS_4arch4Sm80ELb1ELb0ELb1ELb1ELb0ELb0ELb1ELb1EEENS1_21CollectiveEpilogueFwdINS6_IJS8_S8_S9_EEENS6_IJNS7_ILi1EEESH_SH_EEESB_SD_Li256ELb1ELb1ELb1ELb0EEENS1_36VarlenDynamicPersistentTileSchedulerILi128ELi112ELi256ELi256ELb1ELb1ELb0ELb1ELb1ELb1EEEEEEEEEvNT_6ParamsE:
	.zero		1608


//--------------------- .nv.constant0._ZN7cutlass13device_kernelIN5flash19enable_sm80_to_sm89INS1_16FlashAttnFwdSm80INS1_25CollectiveMainloopFwdSm80ILi8ELi1ELb1EN4cute5tupleIJNS5_1CILi128EEENS7_ILi112EEES8_EEELi128ENS_6half_tEfNS_4arch4Sm80ELb1ELb0ELb1ELb1ELb0ELb1ELb1ELb1EEENS1_21CollectiveEpilogueFwdINS6_IJS8_S8_S9_EEENS6_IJNS7_ILi1EEESH_SH_EEESB_SD_Li256ELb1ELb1ELb1ELb0EEENS1_36VarlenDynamicPersistentTileSchedulerILi128ELi112ELi256ELi256ELb1ELb1ELb0ELb1ELb1ELb1EEEEEEEEEvNT_6ParamsE --------------------------
	.section	.nv.constant0._ZN7cutlass13device_kernelIN5flash19enable_sm80_to_sm89INS1_16FlashAttnFwdSm80INS1_25CollectiveMainloopFwdSm80ILi8ELi1ELb1EN4cute5tupleIJNS5_1CILi128EEENS7_ILi112EEES8_EEELi128ENS_6half_tEfNS_4arch4Sm80ELb1ELb0ELb1ELb1ELb0ELb1ELb1ELb1EEENS1_21CollectiveEpilogueFwdINS6_IJS8_S8_S9_EEENS6_IJNS7_ILi1EEESH_SH_EEESB_SD_Li256ELb1ELb1ELb1ELb0EEENS1_36VarlenDynamicPersistentTileSchedulerILi128ELi112ELi256ELi256ELb1ELb1ELb0ELb1ELb1ELb1EEEEEEEEEvNT_6ParamsE,"a",@progbits
	.sectionflags	@""
	.align	4
.nv.constant0._ZN7cutlass13device_kernelIN5flash19enable_sm80_to_sm89INS1_16FlashAttnFwdSm80INS1_25CollectiveMainloopFwdSm80ILi8ELi1ELb1EN4cute5tupleIJNS5_1CILi128EEENS7_ILi112EEES8_EEELi128ENS_6half_tEfNS_4arch4Sm80ELb1ELb0ELb1ELb1ELb0ELb1ELb1ELb1EEENS1_21CollectiveEpilogueFwdINS6_IJS8_S8_S9_EEENS6_IJNS7_ILi1EEESH_SH_EEESB_SD_Li256ELb1ELb1ELb1ELb0EEENS1_36VarlenDynamicPersistentTileSchedulerILi128ELi112ELi256ELi256ELb1ELb1ELb0ELb1ELb1ELb1EEEEEEEEEvNT_6ParamsE:
	.zero		1608


//--------------------- SYMBOLS --------------------------

	.type		.nv.reservedSmem.offset0,@object
	.size		.nv.reservedSmem.offset0,0x4
